//
// Generated by NVIDIA NVVM Compiler
//
// Compiler Build ID: CL-36424714
// Cuda compilation tools, release 13.0, V13.0.88
// Based on NVVM 20.0.0
//

.version 9.0
.target sm_100
.address_size 64

	// .globl	_Z11sliding_gpuPKfPfjiif
.extern .shared .align 16 .b8 s_data[];

.visible .entry _Z11sliding_gpuPKfPfjiif(
	.param .u64 .ptr .align 1 _Z11sliding_gpuPKfPfjiif_param_0,
	.param .u64 .ptr .align 1 _Z11sliding_gpuPKfPfjiif_param_1,
	.param .u32 _Z11sliding_gpuPKfPfjiif_param_2,
	.param .u32 _Z11sliding_gpuPKfPfjiif_param_3,
	.param .u32 _Z11sliding_gpuPKfPfjiif_param_4,
	.param .f32 _Z11sliding_gpuPKfPfjiif_param_5
)
{
	.reg .pred 	%p<13>;
	.reg .b32 	%r<119>;
	.reg .b32 	%f<146>;
	.reg .b64 	%rd<123>;

	ld.param.u64 	%rd3, [_Z11sliding_gpuPKfPfjiif_param_0];
	ld.param.u64 	%rd2, [_Z11sliding_gpuPKfPfjiif_param_1];
	ld.param.u32 	%r39, [_Z11sliding_gpuPKfPfjiif_param_2];
	ld.param.u32 	%r37, [_Z11sliding_gpuPKfPfjiif_param_3];
	ld.param.u32 	%r38, [_Z11sliding_gpuPKfPfjiif_param_4];
	ld.param.f32 	%f14, [_Z11sliding_gpuPKfPfjiif_param_5];
	cvta.to.global.u64 	%rd1, %rd3;
	mov.u32 	%r40, %ctaid.x;
	mov.u32 	%r41, %ntid.x;
	mul.lo.s32 	%r1, %r40, %r41;
	mov.u32 	%r2, %tid.x;
	add.s32 	%r3, %r1, %r2;
	add.s32 	%r4, %r38, %r37;
	setp.lt.u32 	%p1, %r3, %r4;
	sub.s32 	%r42, %r39, %r4;
	setp.ge.u32 	%p2, %r3, %r42;
	or.pred  	%p3, %p1, %p2;
	@%p3 bra 	$L__BB0_16;
	add.s32 	%r114, %r37, 1;
	setp.gt.u32 	%p4, %r114, %r4;
	mov.f32 	%f145, 0f00000000;
	@%p4 bra 	$L__BB0_15;
	add.s32 	%r43, %r114, %r38;
	add.s32 	%r44, %r37, 2;
	max.u32 	%r45, %r43, %r44;
	not.b32 	%r46, %r37;
	add.s32 	%r6, %r45, %r46;
	sub.s32 	%r47, %r45, %r37;
	add.s32 	%r48, %r47, -2;
	and.b32  	%r7, %r6, 15;
	setp.lt.u32 	%p5, %r48, 15;
	mov.f32 	%f145, 0f00000000;
	@%p5 bra 	$L__BB0_6;
	sub.s32 	%r49, %r3, %r37;
	add.s32 	%r112, %r49, -8;
	add.s32 	%r111, %r37, 8;
	and.b32  	%r50, %r6, -16;
	neg.s32 	%r110, %r50;
	add.s32 	%r51, %r2, %r37;
	add.s32 	%r109, %r51, %r1;
	mov.f32 	%f145, 0f00000000;
$L__BB0_4:
	.pragma "nounroll";
	add.s32 	%r52, %r112, 7;
	mul.wide.u32 	%rd4, %r52, 4;
	add.s64 	%rd5, %rd1, %rd4;
	ld.global.f32 	%f19, [%rd5];
	add.f32 	%f20, %f145, %f19;
	add.s32 	%r53, %r109, 1;
	mul.wide.u32 	%rd6, %r53, 4;
	add.s64 	%rd7, %rd1, %rd6;
	ld.global.f32 	%f21, [%rd7];
	add.f32 	%f22, %f20, %f21;
	add.s32 	%r54, %r112, 6;
	mul.wide.u32 	%rd8, %r54, 4;
	add.s64 	%rd9, %rd1, %rd8;
	ld.global.f32 	%f23, [%rd9];
	add.f32 	%f24, %f22, %f23;
	add.s32 	%r55, %r109, 2;
	mul.wide.u32 	%rd10, %r55, 4;
	add.s64 	%rd11, %rd1, %rd10;
	ld.global.f32 	%f25, [%rd11];
	add.f32 	%f26, %f24, %f25;
	add.s32 	%r56, %r112, 5;
	mul.wide.u32 	%rd12, %r56, 4;
	add.s64 	%rd13, %rd1, %rd12;
	ld.global.f32 	%f27, [%rd13];
	add.f32 	%f28, %f26, %f27;
	add.s32 	%r57, %r109, 3;
	mul.wide.u32 	%rd14, %r57, 4;
	add.s64 	%rd15, %rd1, %rd14;
	ld.global.f32 	%f29, [%rd15];
	add.f32 	%f30, %f28, %f29;
	add.s32 	%r58, %r112, 4;
	mul.wide.u32 	%rd16, %r58, 4;
	add.s64 	%rd17, %rd1, %rd16;
	ld.global.f32 	%f31, [%rd17];
	add.f32 	%f32, %f30, %f31;
	add.s32 	%r59, %r109, 4;
	mul.wide.u32 	%rd18, %r59, 4;
	add.s64 	%rd19, %rd1, %rd18;
	ld.global.f32 	%f33, [%rd19];
	add.f32 	%f34, %f32, %f33;
	add.s32 	%r60, %r112, 3;
	mul.wide.u32 	%rd20, %r60, 4;
	add.s64 	%rd21, %rd1, %rd20;
	ld.global.f32 	%f35, [%rd21];
	add.f32 	%f36, %f34, %f35;
	add.s32 	%r61, %r109, 5;
	mul.wide.u32 	%rd22, %r61, 4;
	add.s64 	%rd23, %rd1, %rd22;
	ld.global.f32 	%f37, [%rd23];
	add.f32 	%f38, %f36, %f37;
	add.s32 	%r62, %r112, 2;
	mul.wide.u32 	%rd24, %r62, 4;
	add.s64 	%rd25, %rd1, %rd24;
	ld.global.f32 	%f39, [%rd25];
	add.f32 	%f40, %f38, %f39;
	add.s32 	%r63, %r109, 6;
	mul.wide.u32 	%rd26, %r63, 4;
	add.s64 	%rd27, %rd1, %rd26;
	ld.global.f32 	%f41, [%rd27];
	add.f32 	%f42, %f40, %f41;
	add.s32 	%r64, %r112, 1;
	mul.wide.u32 	%rd28, %r64, 4;
	add.s64 	%rd29, %rd1, %rd28;
	ld.global.f32 	%f43, [%rd29];
	add.f32 	%f44, %f42, %f43;
	add.s32 	%r65, %r109, 7;
	mul.wide.u32 	%rd30, %r65, 4;
	add.s64 	%rd31, %rd1, %rd30;
	ld.global.f32 	%f45, [%rd31];
	add.f32 	%f46, %f44, %f45;
	add.s32 	%r66, %r112, -8;
	mul.wide.u32 	%rd32, %r112, 4;
	add.s64 	%rd33, %rd1, %rd32;
	ld.global.f32 	%f47, [%rd33];
	add.f32 	%f48, %f46, %f47;
	add.s32 	%r67, %r109, 8;
	mul.wide.u32 	%rd34, %r67, 4;
	add.s64 	%rd35, %rd1, %rd34;
	ld.global.f32 	%f49, [%rd35];
	add.f32 	%f50, %f48, %f49;
	add.s32 	%r68, %r112, -1;
	mul.wide.u32 	%rd36, %r68, 4;
	add.s64 	%rd37, %rd1, %rd36;
	ld.global.f32 	%f51, [%rd37];
	add.f32 	%f52, %f50, %f51;
	add.s32 	%r69, %r109, 9;
	mul.wide.u32 	%rd38, %r69, 4;
	add.s64 	%rd39, %rd1, %rd38;
	ld.global.f32 	%f53, [%rd39];
	add.f32 	%f54, %f52, %f53;
	add.s32 	%r70, %r112, -2;
	mul.wide.u32 	%rd40, %r70, 4;
	add.s64 	%rd41, %rd1, %rd40;
	ld.global.f32 	%f55, [%rd41];
	add.f32 	%f56, %f54, %f55;
	add.s32 	%r71, %r109, 10;
	mul.wide.u32 	%rd42, %r71, 4;
	add.s64 	%rd43, %rd1, %rd42;
	ld.global.f32 	%f57, [%rd43];
	add.f32 	%f58, %f56, %f57;
	add.s32 	%r72, %r112, -3;
	mul.wide.u32 	%rd44, %r72, 4;
	add.s64 	%rd45, %rd1, %rd44;
	ld.global.f32 	%f59, [%rd45];
	add.f32 	%f60, %f58, %f59;
	add.s32 	%r73, %r109, 11;
	mul.wide.u32 	%rd46, %r73, 4;
	add.s64 	%rd47, %rd1, %rd46;
	ld.global.f32 	%f61, [%rd47];
	add.f32 	%f62, %f60, %f61;
	add.s32 	%r74, %r112, -4;
	mul.wide.u32 	%rd48, %r74, 4;
	add.s64 	%rd49, %rd1, %rd48;
	ld.global.f32 	%f63, [%rd49];
	add.f32 	%f64, %f62, %f63;
	add.s32 	%r75, %r109, 12;
	mul.wide.u32 	%rd50, %r75, 4;
	add.s64 	%rd51, %rd1, %rd50;
	ld.global.f32 	%f65, [%rd51];
	add.f32 	%f66, %f64, %f65;
	add.s32 	%r76, %r112, -5;
	mul.wide.u32 	%rd52, %r76, 4;
	add.s64 	%rd53, %rd1, %rd52;
	ld.global.f32 	%f67, [%rd53];
	add.f32 	%f68, %f66, %f67;
	add.s32 	%r77, %r109, 13;
	mul.wide.u32 	%rd54, %r77, 4;
	add.s64 	%rd55, %rd1, %rd54;
	ld.global.f32 	%f69, [%rd55];
	add.f32 	%f70, %f68, %f69;
	add.s32 	%r78, %r112, -6;
	mul.wide.u32 	%rd56, %r78, 4;
	add.s64 	%rd57, %rd1, %rd56;
	ld.global.f32 	%f71, [%rd57];
	add.f32 	%f72, %f70, %f71;
	add.s32 	%r79, %r109, 14;
	mul.wide.u32 	%rd58, %r79, 4;
	add.s64 	%rd59, %rd1, %rd58;
	ld.global.f32 	%f73, [%rd59];
	add.f32 	%f74, %f72, %f73;
	add.s32 	%r80, %r112, -7;
	mul.wide.u32 	%rd60, %r80, 4;
	add.s64 	%rd61, %rd1, %rd60;
	ld.global.f32 	%f75, [%rd61];
	add.f32 	%f76, %f74, %f75;
	add.s32 	%r81, %r109, 15;
	mul.wide.u32 	%rd62, %r81, 4;
	add.s64 	%rd63, %rd1, %rd62;
	ld.global.f32 	%f77, [%rd63];
	add.f32 	%f78, %f76, %f77;
	mul.wide.u32 	%rd64, %r66, 4;
	add.s64 	%rd65, %rd1, %rd64;
	ld.global.f32 	%f79, [%rd65];
	add.f32 	%f80, %f78, %f79;
	add.s32 	%r109, %r109, 16;
	mul.wide.u32 	%rd66, %r109, 4;
	add.s64 	%rd67, %rd1, %rd66;
	ld.global.f32 	%f81, [%rd67];
	add.f32 	%f145, %f80, %f81;
	add.s32 	%r112, %r112, -16;
	add.s32 	%r111, %r111, 16;
	add.s32 	%r110, %r110, 16;
	setp.ne.s32 	%p6, %r110, 0;
	@%p6 bra 	$L__BB0_4;
	add.s32 	%r114, %r111, -7;
$L__BB0_6:
	setp.eq.s32 	%p7, %r7, 0;
	@%p7 bra 	$L__BB0_15;
	and.b32  	%r22, %r6, 7;
	setp.lt.u32 	%p8, %r7, 8;
	@%p8 bra 	$L__BB0_9;
	sub.s32 	%r82, %r3, %r114;
	mul.wide.u32 	%rd68, %r82, 4;
	add.s64 	%rd69, %rd1, %rd68;
	ld.global.f32 	%f83, [%rd69];
	add.f32 	%f84, %f145, %f83;
	add.s32 	%r83, %r114, %r3;
	mul.wide.u32 	%rd70, %r83, 4;
	add.s64 	%rd71, %rd1, %rd70;
	ld.global.f32 	%f85, [%rd71];
	add.f32 	%f86, %f84, %f85;
	not.b32 	%r84, %r114;
	add.s32 	%r85, %r3, %r84;
	mul.wide.u32 	%rd72, %r85, 4;
	add.s64 	%rd73, %rd1, %rd72;
	ld.global.f32 	%f87, [%rd73];
	add.f32 	%f88, %f86, %f87;
	add.s32 	%r86, %r83, 1;
	mul.wide.u32 	%rd74, %r86, 4;
	add.s64 	%rd75, %rd1, %rd74;
	ld.global.f32 	%f89, [%rd75];
	add.f32 	%f90, %f88, %f89;
	add.s32 	%r87, %r82, -2;
	mul.wide.u32 	%rd76, %r87, 4;
	add.s64 	%rd77, %rd1, %rd76;
	ld.global.f32 	%f91, [%rd77];
	add.f32 	%f92, %f90, %f91;
	add.s32 	%r88, %r83, 2;
	mul.wide.u32 	%rd78, %r88, 4;
	add.s64 	%rd79, %rd1, %rd78;
	ld.global.f32 	%f93, [%rd79];
	add.f32 	%f94, %f92, %f93;
	add.s32 	%r89, %r82, -3;
	mul.wide.u32 	%rd80, %r89, 4;
	add.s64 	%rd81, %rd1, %rd80;
	ld.global.f32 	%f95, [%rd81];
	add.f32 	%f96, %f94, %f95;
	add.s32 	%r90, %r83, 3;
	mul.wide.u32 	%rd82, %r90, 4;
	add.s64 	%rd83, %rd1, %rd82;
	ld.global.f32 	%f97, [%rd83];
	add.f32 	%f98, %f96, %f97;
	add.s32 	%r91, %r82, -4;
	mul.wide.u32 	%rd84, %r91, 4;
	add.s64 	%rd85, %rd1, %rd84;
	ld.global.f32 	%f99, [%rd85];
	add.f32 	%f100, %f98, %f99;
	add.s32 	%r92, %r83, 4;
	mul.wide.u32 	%rd86, %r92, 4;
	add.s64 	%rd87, %rd1, %rd86;
	ld.global.f32 	%f101, [%rd87];
	add.f32 	%f102, %f100, %f101;
	add.s32 	%r93, %r82, -5;
	mul.wide.u32 	%rd88, %r93, 4;
	add.s64 	%rd89, %rd1, %rd88;
	ld.global.f32 	%f103, [%rd89];
	add.f32 	%f104, %f102, %f103;
	add.s32 	%r94, %r83, 5;
	mul.wide.u32 	%rd90, %r94, 4;
	add.s64 	%rd91, %rd1, %rd90;
	ld.global.f32 	%f105, [%rd91];
	add.f32 	%f106, %f104, %f105;
	add.s32 	%r95, %r82, -6;
	mul.wide.u32 	%rd92, %r95, 4;
	add.s64 	%rd93, %rd1, %rd92;
	ld.global.f32 	%f107, [%rd93];
	add.f32 	%f108, %f106, %f107;
	add.s32 	%r96, %r83, 6;
	mul.wide.u32 	%rd94, %r96, 4;
	add.s64 	%rd95, %rd1, %rd94;
	ld.global.f32 	%f109, [%rd95];
	add.f32 	%f110, %f108, %f109;
	add.s32 	%r97, %r82, -7;
	mul.wide.u32 	%rd96, %r97, 4;
	add.s64 	%rd97, %rd1, %rd96;
	ld.global.f32 	%f111, [%rd97];
	add.f32 	%f112, %f110, %f111;
	add.s32 	%r98, %r83, 7;
	mul.wide.u32 	%rd98, %r98, 4;
	add.s64 	%rd99, %rd1, %rd98;
	ld.global.f32 	%f113, [%rd99];
	add.f32 	%f145, %f112, %f113;
	add.s32 	%r114, %r114, 8;
$L__BB0_9:
	setp.eq.s32 	%p9, %r22, 0;
	@%p9 bra 	$L__BB0_15;
	and.b32  	%r25, %r6, 3;
	setp.lt.u32 	%p10, %r22, 4;
	@%p10 bra 	$L__BB0_12;
	sub.s32 	%r99, %r3, %r114;
	mul.wide.u32 	%rd100, %r99, 4;
	add.s64 	%rd101, %rd1, %rd100;
	ld.global.f32 	%f115, [%rd101];
	add.f32 	%f116, %f145, %f115;
	add.s32 	%r100, %r114, %r3;
	mul.wide.u32 	%rd102, %r100, 4;
	add.s64 	%rd103, %rd1, %rd102;
	ld.global.f32 	%f117, [%rd103];
	add.f32 	%f118, %f116, %f117;
	not.b32 	%r101, %r114;
	add.s32 	%r102, %r3, %r101;
	mul.wide.u32 	%rd104, %r102, 4;
	add.s64 	%rd105, %rd1, %rd104;
	ld.global.f32 	%f119, [%rd105];
	add.f32 	%f120, %f118, %f119;
	add.s32 	%r103, %r100, 1;
	mul.wide.u32 	%rd106, %r103, 4;
	add.s64 	%rd107, %rd1, %rd106;
	ld.global.f32 	%f121, [%rd107];
	add.f32 	%f122, %f120, %f121;
	add.s32 	%r104, %r99, -2;
	mul.wide.u32 	%rd108, %r104, 4;
	add.s64 	%rd109, %rd1, %rd108;
	ld.global.f32 	%f123, [%rd109];
	add.f32 	%f124, %f122, %f123;
	add.s32 	%r105, %r100, 2;
	mul.wide.u32 	%rd110, %r105, 4;
	add.s64 	%rd111, %rd1, %rd110;
	ld.global.f32 	%f125, [%rd111];
	add.f32 	%f126, %f124, %f125;
	add.s32 	%r106, %r99, -3;
	mul.wide.u32 	%rd112, %r106, 4;
	add.s64 	%rd113, %rd1, %rd112;
	ld.global.f32 	%f127, [%rd113];
	add.f32 	%f128, %f126, %f127;
	add.s32 	%r107, %r100, 3;
	mul.wide.u32 	%rd114, %r107, 4;
	add.s64 	%rd115, %rd1, %rd114;
	ld.global.f32 	%f129, [%rd115];
	add.f32 	%f145, %f128, %f129;
	add.s32 	%r114, %r114, 4;
$L__BB0_12:
	setp.eq.s32 	%p11, %r25, 0;
	@%p11 bra 	$L__BB0_15;
	add.s32 	%r108, %r2, %r114;
	add.s32 	%r118, %r108, %r1;
	sub.s32 	%r117, %r3, %r114;
	neg.s32 	%r116, %r25;
$L__BB0_14:
	.pragma "nounroll";
	mul.wide.u32 	%rd116, %r117, 4;
	add.s64 	%rd117, %rd1, %rd116;
	ld.global.f32 	%f130, [%rd117];
	add.f32 	%f131, %f145, %f130;
	mul.wide.u32 	%rd118, %r118, 4;
	add.s64 	%rd119, %rd1, %rd118;
	ld.global.f32 	%f132, [%rd119];
	add.f32 	%f145, %f131, %f132;
	add.s32 	%r118, %r118, 1;
	add.s32 	%r117, %r117, -1;
	add.s32 	%r116, %r116, 1;
	setp.ne.s32 	%p12, %r116, 0;
	@%p12 bra 	$L__BB0_14;
$L__BB0_15:
	cvt.rn.f32.s32 	%f133, %r38;
	add.f32 	%f134, %f133, %f133;
	div.rn.f32 	%f135, %f145, %f134;
	sub.f32 	%f136, %f135, %f14;
	cvta.to.global.u64 	%rd120, %rd2;
	mul.wide.u32 	%rd121, %r3, 4;
	add.s64 	%rd122, %rd120, %rd121;
	st.global.f32 	[%rd122], %f136;
$L__BB0_16:
	ret;

}
	// .globl	_Z18sliding_gpu_sharedPKfPfjiif
.visible .entry _Z18sliding_gpu_sharedPKfPfjiif(
	.param .u64 .ptr .align 1 _Z18sliding_gpu_sharedPKfPfjiif_param_0,
	.param .u64 .ptr .align 1 _Z18sliding_gpu_sharedPKfPfjiif_param_1,
	.param .u32 _Z18sliding_gpu_sharedPKfPfjiif_param_2,
	.param .u32 _Z18sliding_gpu_sharedPKfPfjiif_param_3,
	.param .u32 _Z18sliding_gpu_sharedPKfPfjiif_param_4,
	.param .f32 _Z18sliding_gpu_sharedPKfPfjiif_param_5
)
{
	.reg .pred 	%p<22>;
	.reg .b32 	%r<90>;
	.reg .b32 	%f<91>;
	.reg .b64 	%rd<15>;

	ld.param.u64 	%rd3, [_Z18sliding_gpu_sharedPKfPfjiif_param_0];
	ld.param.u64 	%rd4, [_Z18sliding_gpu_sharedPKfPfjiif_param_1];
	ld.param.u32 	%r32, [_Z18sliding_gpu_sharedPKfPfjiif_param_2];
	ld.param.u32 	%r86, [_Z18sliding_gpu_sharedPKfPfjiif_param_3];
	ld.param.u32 	%r34, [_Z18sliding_gpu_sharedPKfPfjiif_param_4];
	ld.param.f32 	%f13, [_Z18sliding_gpu_sharedPKfPfjiif_param_5];
	cvta.to.global.u64 	%rd1, %rd4;
	cvta.to.global.u64 	%rd2, %rd3;
	mov.u32 	%r1, %tid.x;
	mov.u32 	%r35, %ctaid.x;
	mov.u32 	%r2, %ntid.x;
	mad.lo.s32 	%r3, %r35, %r2, %r1;
	add.s32 	%r4, %r34, %r86;
	shl.b32 	%r36, %r1, 2;
	mov.u32 	%r37, s_data;
	add.s32 	%r5, %r37, %r36;
	mov.b32 	%r38, 0;
	st.shared.u32 	[%r5], %r38;
	shl.b32 	%r39, %r4, 1;
	setp.ge.u32 	%p1, %r1, %r39;
	@%p1 bra 	$L__BB1_2;
	shl.b32 	%r40, %r2, 2;
	add.s32 	%r41, %r5, %r40;
	mov.b32 	%r42, 0;
	st.shared.u32 	[%r41], %r42;
$L__BB1_2:
	bar.sync 	0;
	setp.ge.u32 	%p2, %r3, %r32;
	@%p2 bra 	$L__BB1_9;
	mul.wide.u32 	%rd5, %r3, 4;
	add.s64 	%rd6, %rd2, %rd5;
	ld.global.f32 	%f14, [%rd6];
	shl.b32 	%r6, %r4, 2;
	add.s32 	%r7, %r5, %r6;
	st.shared.f32 	[%r7], %f14;
	setp.ge.u32 	%p3, %r1, %r4;
	@%p3 bra 	$L__BB1_6;
	sub.s32 	%r8, %r3, %r4;
	setp.lt.s32 	%p4, %r8, 0;
	@%p4 bra 	$L__BB1_6;
	mul.wide.u32 	%rd7, %r8, 4;
	add.s64 	%rd8, %rd2, %rd7;
	ld.global.f32 	%f15, [%rd8];
	st.shared.f32 	[%r5], %f15;
$L__BB1_6:
	sub.s32 	%r43, %r2, %r4;
	setp.lt.u32 	%p5, %r1, %r43;
	setp.ge.u32 	%p6, %r1, %r2;
	or.pred  	%p7, %p5, %p6;
	@%p7 bra 	$L__BB1_9;
	add.s32 	%r9, %r3, %r4;
	setp.ge.u32 	%p8, %r9, %r32;
	@%p8 bra 	$L__BB1_9;
	mul.wide.s32 	%rd9, %r9, 4;
	add.s64 	%rd10, %rd2, %rd9;
	ld.global.f32 	%f16, [%rd10];
	add.s32 	%r45, %r7, %r6;
	st.shared.f32 	[%r45], %f16;
$L__BB1_9:
	bar.sync 	0;
	setp.lt.u32 	%p9, %r3, %r4;
	sub.s32 	%r46, %r32, %r4;
	setp.ge.u32 	%p10, %r3, %r46;
	or.pred  	%p11, %p9, %p10;
	@%p11 bra 	$L__BB1_24;
	add.s32 	%r10, %r4, %r1;
	add.s32 	%r88, %r86, 1;
	setp.gt.u32 	%p13, %r88, %r4;
	mov.f32 	%f90, 0f00000000;
	@%p13 bra 	$L__BB1_23;
	add.s32 	%r48, %r88, %r34;
	add.s32 	%r49, %r86, 2;
	max.u32 	%r50, %r48, %r49;
	not.b32 	%r51, %r86;
	add.s32 	%r12, %r50, %r51;
	sub.s32 	%r52, %r50, %r86;
	add.s32 	%r53, %r52, -2;
	and.b32  	%r13, %r12, 7;
	setp.lt.u32 	%p14, %r53, 7;
	mov.f32 	%f90, 0f00000000;
	@%p14 bra 	$L__BB1_15;
	and.b32  	%r54, %r12, -8;
	neg.s32 	%r85, %r54;
	add.s32 	%r55, %r1, %r34;
	shl.b32 	%r56, %r55, 2;
	add.s32 	%r58, %r56, %r37;
	add.s32 	%r84, %r58, -16;
	shl.b32 	%r59, %r86, 3;
	add.s32 	%r60, %r58, %r59;
	add.s32 	%r83, %r60, 16;
	mov.f32 	%f90, 0f00000000;
$L__BB1_13:
	.pragma "nounroll";
	ld.shared.f32 	%f21, [%r84+12];
	add.f32 	%f22, %f90, %f21;
	ld.shared.f32 	%f23, [%r83+-12];
	add.f32 	%f24, %f22, %f23;
	ld.shared.f32 	%f25, [%r84+8];
	add.f32 	%f26, %f24, %f25;
	ld.shared.f32 	%f27, [%r83+-8];
	add.f32 	%f28, %f26, %f27;
	ld.shared.f32 	%f29, [%r84+4];
	add.f32 	%f30, %f28, %f29;
	ld.shared.f32 	%f31, [%r83+-4];
	add.f32 	%f32, %f30, %f31;
	ld.shared.f32 	%f33, [%r84];
	add.f32 	%f34, %f32, %f33;
	ld.shared.f32 	%f35, [%r83];
	add.f32 	%f36, %f34, %f35;
	ld.shared.f32 	%f37, [%r84+-4];
	add.f32 	%f38, %f36, %f37;
	ld.shared.f32 	%f39, [%r83+4];
	add.f32 	%f40, %f38, %f39;
	ld.shared.f32 	%f41, [%r84+-8];
	add.f32 	%f42, %f40, %f41;
	ld.shared.f32 	%f43, [%r83+8];
	add.f32 	%f44, %f42, %f43;
	ld.shared.f32 	%f45, [%r84+-12];
	add.f32 	%f46, %f44, %f45;
	ld.shared.f32 	%f47, [%r83+12];
	add.f32 	%f48, %f46, %f47;
	ld.shared.f32 	%f49, [%r84+-16];
	add.f32 	%f50, %f48, %f49;
	ld.shared.f32 	%f51, [%r83+16];
	add.f32 	%f90, %f50, %f51;
	add.s32 	%r86, %r86, 8;
	add.s32 	%r85, %r85, 8;
	add.s32 	%r84, %r84, -32;
	add.s32 	%r83, %r83, 32;
	setp.ne.s32 	%p15, %r85, 0;
	@%p15 bra 	$L__BB1_13;
	add.s32 	%r88, %r86, 1;
$L__BB1_15:
	setp.eq.s32 	%p16, %r13, 0;
	@%p16 bra 	$L__BB1_23;
	and.b32  	%r27, %r12, 3;
	setp.lt.u32 	%p17, %r13, 4;
	@%p17 bra 	$L__BB1_18;
	sub.s32 	%r61, %r10, %r88;
	shl.b32 	%r62, %r61, 2;
	add.s32 	%r64, %r37, %r62;
	ld.shared.f32 	%f53, [%r64];
	add.f32 	%f54, %f90, %f53;
	add.s32 	%r65, %r88, %r10;
	shl.b32 	%r66, %r65, 2;
	add.s32 	%r67, %r37, %r66;
	ld.shared.f32 	%f55, [%r67];
	add.f32 	%f56, %f54, %f55;
	ld.shared.f32 	%f57, [%r64+-4];
	add.f32 	%f58, %f56, %f57;
	ld.shared.f32 	%f59, [%r67+4];
	add.f32 	%f60, %f58, %f59;
	ld.shared.f32 	%f61, [%r64+-8];
	add.f32 	%f62, %f60, %f61;
	ld.shared.f32 	%f63, [%r67+8];
	add.f32 	%f64, %f62, %f63;
	ld.shared.f32 	%f65, [%r64+-12];
	add.f32 	%f66, %f64, %f65;
	ld.shared.f32 	%f67, [%r67+12];
	add.f32 	%f90, %f66, %f67;
	add.s32 	%r88, %r88, 4;
$L__BB1_18:
	setp.eq.s32 	%p18, %r27, 0;
	@%p18 bra 	$L__BB1_23;
	setp.eq.s32 	%p19, %r27, 1;
	@%p19 bra 	$L__BB1_21;
	sub.s32 	%r68, %r10, %r88;
	shl.b32 	%r69, %r68, 2;
	add.s32 	%r71, %r37, %r69;
	ld.shared.f32 	%f69, [%r71];
	add.f32 	%f70, %f90, %f69;
	add.s32 	%r72, %r88, %r10;
	shl.b32 	%r73, %r72, 2;
	add.s32 	%r74, %r37, %r73;
	ld.shared.f32 	%f71, [%r74];
	add.f32 	%f72, %f70, %f71;
	ld.shared.f32 	%f73, [%r71+-4];
	add.f32 	%f74, %f72, %f73;
	ld.shared.f32 	%f75, [%r74+4];
	add.f32 	%f90, %f74, %f75;
	add.s32 	%r88, %r88, 2;
$L__BB1_21:
	and.b32  	%r75, %r12, 1;
	setp.eq.b32 	%p20, %r75, 1;
	not.pred 	%p21, %p20;
	@%p21 bra 	$L__BB1_23;
	sub.s32 	%r76, %r10, %r88;
	shl.b32 	%r77, %r76, 2;
	add.s32 	%r79, %r37, %r77;
	ld.shared.f32 	%f76, [%r79];
	add.f32 	%f77, %f90, %f76;
	add.s32 	%r80, %r88, %r10;
	shl.b32 	%r81, %r80, 2;
	add.s32 	%r82, %r37, %r81;
	ld.shared.f32 	%f78, [%r82];
	add.f32 	%f90, %f77, %f78;
$L__BB1_23:
	cvt.rn.f32.s32 	%f79, %r34;
	add.f32 	%f80, %f79, %f79;
	div.rn.f32 	%f81, %f90, %f80;
	sub.f32 	%f82, %f81, %f13;
	mul.wide.u32 	%rd13, %r3, 4;
	add.s64 	%rd14, %rd1, %rd13;
	st.global.f32 	[%rd14], %f82;
	bra.uni 	$L__BB1_26;
$L__BB1_24:
	setp.ge.u32 	%p12, %r3, %r32;
	@%p12 bra 	$L__BB1_26;
	mul.wide.u32 	%rd11, %r3, 4;
	add.s64 	%rd12, %rd1, %rd11;
	mov.b32 	%r47, 0;
	st.global.u32 	[%rd12], %r47;
$L__BB1_26:
	ret;

}


// ===== COMPILED SASS (sm_100) =====

	.target	sm_100

	.elftype	@"ET_EXEC"


//--------------------- .note.nv.tkinfo           --------------------------
	.section	.note.nv.tkinfo,"",@"SHT_NOTE"
	.sectionflags	@"SHF_NOTE_NV_TKINFO"
	.tkinfo
        /*0018*/ 	.word	0x00000002
        /*0030*/ 	.string	""
        /*0030*/ 	.string	"ptxas"
        /*0030*/ 	.string	"Cuda compilation tools, release 13.0, V13.0.88"
        /*0030*/ 	.string	"Build cuda_13.0.r13.0/compiler.36424714_0"
        /*0030*/ 	.string	"-arch sm_100 -m 64 "



//--------------------- .note.nv.cuinfo           --------------------------
	.section	.note.nv.cuinfo,"",@"SHT_NOTE"
	.sectionflags	@"SHF_NOTE_NV_CUINFO"
        /*0018*/ 	.short	0x0002
        /*001a*/ 	.short	0x0064
        /*001c*/ 	.short	0x0082
	.zero		2


//--------------------- .nv.info                  --------------------------
	.section	.nv.info,"",@"SHT_CUDA_INFO"
	.align	4


	//----- nvinfo : EIATTR_REGCOUNT
	.align		4
        /*0000*/ 	.byte	0x04, 0x2f
        /*0002*/ 	.short	(.L_1 - .L_0)
	.align		4
.L_0:
        /*0004*/ 	.word	index@(_Z11sliding_gpuPKfPfjiif)
        /*0008*/ 	.word	0x00000020


	//----- nvinfo : EIATTR_FRAME_SIZE
	.align		4
.L_1:
        /*000c*/ 	.byte	0x04, 0x11
        /*000e*/ 	.short	(.L_3 - .L_2)
	.align		4
.L_2:
        /*0010*/ 	.word	index@($__internal_1_$__cuda_sm3x_div_rn_noftz_f32_slowpath)
        /*0014*/ 	.word	0x00000000


	//----- nvinfo : EIATTR_FRAME_SIZE
	.align		4
.L_3:
        /*0018*/ 	.byte	0x04, 0x11
        /*001a*/ 	.short	(.L_5 - .L_4)
	.align		4
.L_4:
        /*001c*/ 	.word	index@(_Z11sliding_gpuPKfPfjiif)
        /*0020*/ 	.word	0x00000000


	//----- nvinfo : EIATTR_REGCOUNT
	.align		4
.L_5:
        /*0024*/ 	.byte	0x04, 0x2f
        /*0026*/ 	.short	(.L_7 - .L_6)
	.align		4
.L_6:
        /*0028*/ 	.word	index@(_Z18sliding_gpu_sharedPKfPfjiif)
        /*002c*/ 	.word	0x00000017


	//----- nvinfo : EIATTR_FRAME_SIZE
	.align		4
.L_7:
        /*0030*/ 	.byte	0x04, 0x11
        /*0032*/ 	.short	(.L_9 - .L_8)
	.align		4
.L_8:
        /*0034*/ 	.word	index@($__internal_0_$__cuda_sm3x_div_rn_noftz_f32_slowpath)
        /*0038*/ 	.word	0x00000000


	//----- nvinfo : EIATTR_FRAME_SIZE
	.align		4
.L_9:
        /*003c*/ 	.byte	0x04, 0x11
        /*003e*/ 	.short	(.L_11 - .L_10)
	.align		4
.L_10:
        /*0040*/ 	.word	index@(_Z18sliding_gpu_sharedPKfPfjiif)
        /*0044*/ 	.word	0x00000000


	//----- nvinfo : EIATTR_MIN_STACK_SIZE
	.align		4
.L_11:
        /*0048*/ 	.byte	0x04, 0x12
        /*004a*/ 	.short	(.L_13 - .L_12)
	.align		4
.L_12:
        /*004c*/ 	.word	index@(_Z18sliding_gpu_sharedPKfPfjiif)
        /*0050*/ 	.word	0x00000000


	//----- nvinfo : EIATTR_MIN_STACK_SIZE
	.align		4
.L_13:
        /*0054*/ 	.byte	0x04, 0x12
        /*0056*/ 	.short	(.L_15 - .L_14)
	.align		4
.L_14:
        /*0058*/ 	.word	index@(_Z11sliding_gpuPKfPfjiif)
        /*005c*/ 	.word	0x00000000
.L_15:


//--------------------- .nv.compat                --------------------------
	.section	.nv.compat,"",@"SHT_CUDA_COMPAT_INFO"
	.align	4
        /*0000*/ 	.byte	0x02, 0x09, 0x00, 0x00, 0x02, 0x02, 0x01, 0x00, 0x02, 0x05, 0x05, 0x00, 0x03, 0x07, 0x01, 0x01
        /*0010*/ 	.byte	0x02, 0x03, 0x00, 0x00, 0x02, 0x06, 0x01, 0x00, 0x04, 0x0b, 0x08, 0x00, 0x01, 0x00, 0x00, 0x00
        /*0020*/ 	.byte	0x00, 0x00, 0x00, 0x00


//--------------------- .nv.info._Z18sliding_gpu_sharedPKfPfjiif --------------------------
	.section	.nv.info._Z18sliding_gpu_sharedPKfPfjiif,"",@"SHT_CUDA_INFO"
	.sectionflags	@""
	.align	4


	//----- nvinfo : EIATTR_CUDA_API_VERSION
	.align		4
        /*0000*/ 	.byte	0x04, 0x37
        /*0002*/ 	.short	(.L_17 - .L_16)
.L_16:
        /*0004*/ 	.word	0x00000082


	//----- nvinfo : EIATTR_KPARAM_INFO
	.align		4
.L_17:
        /*0008*/ 	.byte	0x04, 0x17
        /*000a*/ 	.short	(.L_19 - .L_18)
.L_18:
        /*000c*/ 	.word	0x00000000
        /*0010*/ 	.short	0x0005
        /*0012*/ 	.short	0x001c
        /*0014*/ 	.byte	0x00, 0xf0, 0x11, 0x00


	//----- nvinfo : EIATTR_KPARAM_INFO
	.align		4
.L_19:
        /*0018*/ 	.byte	0x04, 0x17
        /*001a*/ 	.short	(.L_21 - .L_20)
.L_20:
        /*001c*/ 	.word	0x00000000
        /*0020*/ 	.short	0x0004
        /*0022*/ 	.short	0x0018
        /*0024*/ 	.byte	0x00, 0xf0, 0x11, 0x00


	//----- nvinfo : EIATTR_KPARAM_INFO
	.align		4
.L_21:
        /*0028*/ 	.byte	0x04, 0x17
        /*002a*/ 	.short	(.L_23 - .L_22)
.L_22:
        /*002c*/ 	.word	0x00000000
        /*0030*/ 	.short	0x0003
        /*0032*/ 	.short	0x0014
        /*0034*/ 	.byte	0x00, 0xf0, 0x11, 0x00


	//----- nvinfo : EIATTR_KPARAM_INFO
	.align		4
.L_23:
        /*0038*/ 	.byte	0x04, 0x17
        /*003a*/ 	.short	(.L_25 - .L_24)
.L_24:
        /*003c*/ 	.word	0x00000000
        /*0040*/ 	.short	0x0002
        /*0042*/ 	.short	0x0010
        /*0044*/ 	.byte	0x00, 0xf0, 0x11, 0x00


	//----- nvinfo : EIATTR_KPARAM_INFO
	.align		4
.L_25:
        /*0048*/ 	.byte	0x04, 0x17
        /*004a*/ 	.short	(.L_27 - .L_26)
.L_26:
        /*004c*/ 	.word	0x00000000
        /*0050*/ 	.short	0x0001
        /*0052*/ 	.short	0x0008
        /*0054*/ 	.byte	0x00, 0xf5, 0x21, 0x00


	//----- nvinfo : EIATTR_KPARAM_INFO
	.align		4
.L_27:
        /*0058*/ 	.byte	0x04, 0x17
        /*005a*/ 	.short	(.L_29 - .L_28)
.L_28:
        /*005c*/ 	.word	0x00000000
        /*0060*/ 	.short	0x0000
        /*0062*/ 	.short	0x0000
        /*0064*/ 	.byte	0x00, 0xf5, 0x21, 0x00


	//----- nvinfo : EIATTR_SPARSE_MMA_MASK
	.align		4
.L_29:
        /*0068*/ 	.byte	0x03, 0x50
        /*006a*/ 	.short	0x0000


	//----- nvinfo : EIATTR_MAXREG_COUNT
	.align		4
        /*006c*/ 	.byte	0x03, 0x1b
        /*006e*/ 	.short	0x00ff


	//----- nvinfo : EIATTR_NUM_BARRIERS
	.align		4
        /*0070*/ 	.byte	0x02, 0x4c
        /*0072*/ 	.byte	0x01
	.zero		1


	//----- nvinfo : EIATTR_MERCURY_ISA_VERSION
	.align		4
        /*0074*/ 	.byte	0x03, 0x5f
        /*0076*/ 	.short	0x0101


	//----- nvinfo : EIATTR_VRC_CTA_INIT_COUNT
	.align		4
        /*0078*/ 	.byte	0x02, 0x4a
	.zero		1
	.zero		1


	//----- nvinfo : EIATTR_EXIT_INSTR_OFFSETS
	.align		4
        /*007c*/ 	.byte	0x04, 0x1c
        /*007e*/ 	.short	(.L_31 - .L_30)


	//   ....[0]....
.L_30:
        /*0080*/ 	.word	0x00000c00


	//   ....[1]....
        /*0084*/ 	.word	0x00000c10


	//   ....[2]....
        /*0088*/ 	.word	0x00000c50


	//----- nvinfo : EIATTR_CRS_STACK_SIZE
	.align		4
.L_31:
        /*008c*/ 	.byte	0x04, 0x1e
        /*008e*/ 	.short	(.L_33 - .L_32)
.L_32:
        /*0090*/ 	.word	0x00000000


	//----- nvinfo : EIATTR_CBANK_PARAM_SIZE
	.align		4
.L_33:
        /*0094*/ 	.byte	0x03, 0x19
        /*0096*/ 	.short	0x0020


	//----- nvinfo : EIATTR_PARAM_CBANK
	.align		4
        /*0098*/ 	.byte	0x04, 0x0a
        /*009a*/ 	.short	(.L_35 - .L_34)
	.align		4
.L_34:
        /*009c*/ 	.word	index@(.nv.constant0._Z18sliding_gpu_sharedPKfPfjiif)
        /*00a0*/ 	.short	0x0380
        /*00a2*/ 	.short	0x0020


	//----- nvinfo : EIATTR_SW_WAR
	.align		4
.L_35:
        /*00a4*/ 	.byte	0x04, 0x36
        /*00a6*/ 	.short	(.L_37 - .L_36)
.L_36:
        /*00a8*/ 	.word	0x00000008
.L_37:


//--------------------- .nv.info._Z11sliding_gpuPKfPfjiif --------------------------
	.section	.nv.info._Z11sliding_gpuPKfPfjiif,"",@"SHT_CUDA_INFO"
	.sectionflags	@""
	.align	4


	//----- nvinfo : EIATTR_CUDA_API_VERSION
	.align		4
        /*0000*/ 	.byte	0x04, 0x37
        /*0002*/ 	.short	(.L_39 - .L_38)
.L_38:
        /*0004*/ 	.word	0x00000082


	//----- nvinfo : EIATTR_KPARAM_INFO
	.align		4
.L_39:
        /*0008*/ 	.byte	0x04, 0x17
        /*000a*/ 	.short	(.L_41 - .L_40)
.L_40:
        /*000c*/ 	.word	0x00000000
        /*0010*/ 	.short	0x0005
        /*0012*/ 	.short	0x001c
        /*0014*/ 	.byte	0x00, 0xf0, 0x11, 0x00


	//----- nvinfo : EIATTR_KPARAM_INFO
	.align		4
.L_41:
        /*0018*/ 	.byte	0x04, 0x17
        /*001a*/ 	.short	(.L_43 - .L_42)
.L_42:
        /*001c*/ 	.word	0x00000000
        /*0020*/ 	.short	0x0004
        /*0022*/ 	.short	0x0018
        /*0024*/ 	.byte	0x00, 0xf0, 0x11, 0x00


	//----- nvinfo : EIATTR_KPARAM_INFO
	.align		4
.L_43:
        /*0028*/ 	.byte	0x04, 0x17
        /*002a*/ 	.short	(.L_45 - .L_44)
.L_44:
        /*002c*/ 	.word	0x00000000
        /*0030*/ 	.short	0x0003
        /*0032*/ 	.short	0x0014
        /*0034*/ 	.byte	0x00, 0xf0, 0x11, 0x00


	//----- nvinfo : EIATTR_KPARAM_INFO
	.align		4
.L_45:
        /*0038*/ 	.byte	0x04, 0x17
        /*003a*/ 	.short	(.L_47 - .L_46)
.L_46:
        /*003c*/ 	.word	0x00000000
        /*0040*/ 	.short	0x0002
        /*0042*/ 	.short	0x0010
        /*0044*/ 	.byte	0x00, 0xf0, 0x11, 0x00


	//----- nvinfo : EIATTR_KPARAM_INFO
	.align		4
.L_47:
        /*0048*/ 	.byte	0x04, 0x17
        /*004a*/ 	.short	(.L_49 - .L_48)
.L_48:
        /*004c*/ 	.word	0x00000000
        /*0050*/ 	.short	0x0001
        /*0052*/ 	.short	0x0008
        /*0054*/ 	.byte	0x00, 0xf5, 0x21, 0x00


	//----- nvinfo : EIATTR_KPARAM_INFO
	.align		4
.L_49:
        /*0058*/ 	.byte	0x04, 0x17
        /*005a*/ 	.short	(.L_51 - .L_50)
.L_50:
        /*005c*/ 	.word	0x00000000
        /*0060*/ 	.short	0x0000
        /*0062*/ 	.short	0x0000
        /*0064*/ 	.byte	0x00, 0xf5, 0x21, 0x00


	//----- nvinfo : EIATTR_SPARSE_MMA_MASK
	.align		4
.L_51:
        /*0068*/ 	.byte	0x03, 0x50
        /*006a*/ 	.short	0x0000


	//----- nvinfo : EIATTR_MAXREG_COUNT
	.align		4
        /*006c*/ 	.byte	0x03, 0x1b
        /*006e*/ 	.short	0x00ff


	//----- nvinfo : EIATTR_MERCURY_ISA_VERSION
	.align		4
        /*0070*/ 	.byte	0x03, 0x5f
        /*0072*/ 	.short	0x0101


	//----- nvinfo : EIATTR_VRC_CTA_INIT_COUNT
	.align		4
        /*0074*/ 	.byte	0x02, 0x4a
	.zero		1
	.zero		1


	//----- nvinfo : EIATTR_EXIT_INSTR_OFFSETS
	.align		4
        /*0078*/ 	.byte	0x04, 0x1c
        /*007a*/ 	.short	(.L_53 - .L_52)


	//   ....[0]....
.L_52:
        /*007c*/ 	.word	0x000000c0


	//   ....[1]....
        /*0080*/ 	.word	0x000013c0


	//----- nvinfo : EIATTR_CRS_STACK_SIZE
	.align		4
.L_53:
        /*0084*/ 	.byte	0x04, 0x1e
        /*0086*/ 	.short	(.L_55 - .L_54)
.L_54:
        /*0088*/ 	.word	0x00000000


	//----- nvinfo : EIATTR_CBANK_PARAM_SIZE
	.align		4
.L_55:
        /*008c*/ 	.byte	0x03, 0x19
        /*008e*/ 	.short	0x0020


	//----- nvinfo : EIATTR_PARAM_CBANK
	.align		4
        /*0090*/ 	.byte	0x04, 0x0a
        /*0092*/ 	.short	(.L_57 - .L_56)
	.align		4
.L_56:
        /*0094*/ 	.word	index@(.nv.constant0._Z11sliding_gpuPKfPfjiif)
        /*0098*/ 	.short	0x0380
        /*009a*/ 	.short	0x0020


	//----- nvinfo : EIATTR_SW_WAR
	.align		4
.L_57:
        /*009c*/ 	.byte	0x04, 0x36
        /*009e*/ 	.short	(.L_59 - .L_58)
.L_58:
        /*00a0*/ 	.word	0x00000008
.L_59:


//--------------------- .nv.callgraph             --------------------------
	.section	.nv.callgraph,"",@"SHT_CUDA_CALLGRAPH"
	.align	4
	.sectionentsize	8
	.align		4
        /*0000*/ 	.word	0x00000000
	.align		4
        /*0004*/ 	.word	0xffffffff
	.align		4
        /*0008*/ 	.word	0x00000000
	.align		4
        /*000c*/ 	.word	0xfffffffe
	.align		4
        /*0010*/ 	.word	0x00000000
	.align		4
        /*0014*/ 	.word	0xfffffffd
	.align		4
        /*0018*/ 	.word	0x00000000
	.align		4
        /*001c*/ 	.word	0xfffffffc


//--------------------- .text._Z18sliding_gpu_sharedPKfPfjiif --------------------------
	.section	.text._Z18sliding_gpu_sharedPKfPfjiif,"ax",@progbits
	.align	128
        .global         _Z18sliding_gpu_sharedPKfPfjiif
        .type           _Z18sliding_gpu_sharedPKfPfjiif,@function
        .size           _Z18sliding_gpu_sharedPKfPfjiif,(.L_x_44 - _Z18sliding_gpu_sharedPKfPfjiif)
        .other          _Z18sliding_gpu_sharedPKfPfjiif,@"STO_CUDA_ENTRY STV_DEFAULT"
_Z18sliding_gpu_sharedPKfPfjiif:
.text._Z18sliding_gpu_sharedPKfPfjiif:
[----:B------:R-:W-:Y:S08]  /*0000*/  LDC R1, c[0x0][0x37c] ;  /* 0x0000df00ff017b82 */ /* 0x000ff00000000800 */
[----:B------:R-:W0:Y:S01]  /*0010*/  S2UR UR5, SR_CgaCtaId ;  /* 0x00000000000579c3 */ /* 0x000e220000008800 */
[----:B------:R-:W1:Y:S01]  /*0020*/  S2R R6, SR_TID.X ;  /* 0x0000000000067919 */ /* 0x000e620000002100 */
[----:B------:R-:W2:Y:S01]  /*0030*/  LDCU UR7, c[0x0][0x398] ;  /* 0x00007300ff0777ac */ /* 0x000ea20008000800 */
[----:B------:R-:W-:Y:S01]  /*0040*/  BSSY.RECONVERGENT B0, `(.L_x_0) ;  /* 0x000002f000007945 */ /* 0x000fe20003800200 */
[----:B------:R-:W-:Y:S01]  /*0050*/  UMOV UR4, 0x400 ;  /* 0x0000040000047882 */ /* 0x000fe20000000000 */
[----:B------:R-:W3:Y:S03]  /*0060*/  LDCU UR10, c[0x0][0x394] ;  /* 0x00007280ff0a77ac */ /* 0x000ee60008000800 */
[----:B------:R-:W2:Y:S01]  /*0070*/  LDC R3, c[0x0][0x394] ;  /* 0x0000e500ff037b82 */ /* 0x000ea20000000800 */
[----:B------:R-:W4:Y:S07]  /*0080*/  LDCU.64 UR8, c[0x0][0x358] ;  /* 0x00006b00ff0877ac */ /* 0x000f2e0008000a00 */
[----:B------:R-:W5:Y:S08]  /*0090*/  LDC R13, c[0x0][0x360] ;  /* 0x0000d800ff0d7b82 */ /* 0x000f700000000800 */
[----:B------:R-:W5:Y:S01]  /*00a0*/  S2UR UR6, SR_CTAID.X ;  /* 0x00000000000679c3 */ /* 0x000f620000002500 */
[----:B0-----:R-:W-:Y:S01]  /*00b0*/  ULEA UR4, UR5, UR4, 0x18 ;  /* 0x0000000405047291 */ /* 0x001fe2000f8ec0ff */
[----:B---3--:R-:W-:Y:S01]  /*00c0*/  MOV R0, UR10 ;  /* 0x0000000a00007c02 */ /* 0x008fe20008000f00 */
[----:B------:R-:W0:Y:S01]  /*00d0*/  LDCU UR5, c[0x0][0x390] ;  /* 0x00007200ff0577ac */ /* 0x000e220008000800 */
[----:B--2---:R-:W-:-:S03]  /*00e0*/  VIADD R7, R3, UR7 ;  /* 0x0000000703077c36 */ /* 0x004fc60008000000 */
[----:B-1----:R-:W-:Y:S01]  /*00f0*/  LEA R10, R6, UR4, 0x2 ;  /* 0x00000004060a7c11 */ /* 0x002fe2000f8e10ff */
[----:B------:R-:W-:-:S04]  /*0100*/  IMAD.SHL.U32 R5, R7, 0x2, RZ ;  /* 0x0000000207057824 */ /* 0x000fc800078e00ff */
[----:B------:R1:W-:Y:S01]  /*0110*/  STS [R10], RZ ;  /* 0x000000ff0a007388 */ /* 0x0003e20000000800 */
[----:B------:R-:W-:Y:S01]  /*0120*/  ISETP.GE.U32.AND P0, PT, R6, R5, PT ;  /* 0x000000050600720c */ /* 0x000fe20003f06070 */
[----:B-----5:R-:W-:-:S05]  /*0130*/  IMAD R2, R13, UR6, R6 ;  /* 0x000000060d027c24 */ /* 0x020fca000f8e0206 */
[----:B0-----:R-:W-:-:S07]  /*0140*/  ISETP.GE.U32.AND P1, PT, R2, UR5, PT ;  /* 0x0000000502007c0c */ /* 0x001fce000bf26070 */
[----:B------:R-:W-:-:S05]  /*0150*/  @!P0 IMAD R4, R13, 0x4, R10 ;  /* 0x000000040d048824 */ /* 0x000fca00078e020a */
[----:B------:R1:W-:Y:S01]  /*0160*/  @!P0 STS [R4], RZ ;  /* 0x000000ff04008388 */ /* 0x0003e20000000800 */
[----:B------:R-:W-:Y:S06]  /*0170*/  BAR.SYNC.DEFER_BLOCKING 0x0 ;  /* 0x0000000000007b1d */ /* 0x000fec0000010000 */
[----:B----4-:R-:W-:Y:S05]  /*0180*/  @P1 BRA `(.L_x_1) ;  /* 0x0000000000681947 */ /* 0x010fea0003800000 */
[----:B-1----:R-:W0:Y:S02]  /*0190*/  LDC.64 R4, c[0x0][0x380] ;  /* 0x0000e000ff047b82 */ /* 0x002e240000000a00 */
[----:B0-----:R-:W-:-:S06]  /*01a0*/  IMAD.WIDE.U32 R8, R2, 0x4, R4 ;  /* 0x0000000402087825 */ /* 0x001fcc00078e0004 */
[----:B------:R-:W2:Y:S01]  /*01b0*/  LDG.E R8, desc[UR8][R8.64] ;  /* 0x0000000808087981 */ /* 0x000ea2000c1e1900 */
[----:B------:R-:W-:Y:S01]  /*01c0*/  IMAD R11, R7, 0x4, R10 ;  /* 0x00000004070b7824 */ /* 0x000fe200078e020a */
[C---:B------:R-:W-:Y:S01]  /*01d0*/  ISETP.GE.U32.AND P2, PT, R6.reuse, R7, PT ;  /* 0x000000070600720c */ /* 0x040fe20003f46070 */
[----:B------:R-:W-:Y:S01]  /*01e0*/  BSSY.RECONVERGENT B1, `(.L_x_2) ;  /* 0x000000c000017945 */ /* 0x000fe20003800200 */
[----:B------:R-:W-:Y:S01]  /*01f0*/  ISETP.GE.U32.AND P0, PT, R6, R13, PT ;  /* 0x0000000d0600720c */ /* 0x000fe20003f06070 */
[----:B------:R-:W-:-:S05]  /*0200*/  IMAD.IADD R13, R13, 0x1, -R7 ;  /* 0x000000010d0d7824 */ /* 0x000fca00078e0a07 */
[----:B------:R-:W-:Y:S01]  /*0210*/  ISETP.LT.U32.OR P0, PT, R6, R13, P0 ;  /* 0x0000000d0600720c */ /* 0x000fe20000701470 */
[----:B--2---:R0:W-:Y:S04]  /*0220*/  STS [R11], R8 ;  /* 0x000000080b007388 */ /* 0x0041e80000000800 */
[----:B------:R-:W-:Y:S08]  /*0230*/  @P2 BRA `(.L_x_3) ;  /* 0x0000000000182947 */ /* 0x000ff00003800000 */
[----:B------:R-:W-:-:S05]  /*0240*/  IMAD.IADD R9, R2, 0x1, -R7 ;  /* 0x0000000102097824 */ /* 0x000fca00078e0a07 */
[----:B------:R-:W-:-:S13]  /*0250*/  ISETP.GE.AND P2, PT, R9, RZ, PT ;  /* 0x000000ff0900720c */ /* 0x000fda0003f46270 */
[----:B------:R-:W-:Y:S05]  /*0260*/  @!P2 BRA `(.L_x_3) ;  /* 0x00000000000ca947 */ /* 0x000fea0003800000 */
[----:B0-----:R-:W-:-:S06]  /*0270*/  IMAD.WIDE.U32 R8, R9, 0x4, R4 ;  /* 0x0000000409087825 */ /* 0x001fcc00078e0004 */
[----:B------:R-:W2:Y:S04]  /*0280*/  LDG.E R9, desc[UR8][R8.64] ;  /* 0x0000000808097981 */ /* 0x000ea8000c1e1900 */
[----:B--2---:R1:W-:Y:S02]  /*0290*/  STS [R10], R9 ;  /* 0x000000090a007388 */ /* 0x0043e40000000800 */
.L_x_3:
[----:B------:R-:W-:Y:S05]  /*02a0*/  BSYNC.RECONVERGENT B1 ;  /* 0x0000000000017941 */ /* 0x000fea0003800200 */
.L_x_2:
[----:B------:R-:W-:Y:S05]  /*02b0*/  @P0 BRA `(.L_x_1) ;  /* 0x00000000001c0947 */ /* 0x000fea0003800000 */
[----:B-1----:R-:W-:-:S04]  /*02c0*/  IADD3 R9, PT, PT, R2, R7, RZ ;  /* 0x0000000702097210 */ /* 0x002fc80007ffe0ff */
[----:B------:R-:W-:-:S13]  /*02d0*/  ISETP.GE.U32.AND P0, PT, R9, UR5, PT ;  /* 0x0000000509007c0c */ /* 0x000fda000bf06070 */
[----:B------:R-:W-:Y:S05]  /*02e0*/  @P0 BRA `(.L_x_1) ;  /* 0x0000000000100947 */ /* 0x000fea0003800000 */
[----:B------:R-:W-:-:S06]  /*02f0*/  IMAD.WIDE R4, R9, 0x4, R4 ;  /* 0x0000000409047825 */ /* 0x000fcc00078e0204 */
[----:B------:R-:W2:Y:S01]  /*0300*/  LDG.E R4, desc[UR8][R4.64] ;  /* 0x0000000804047981 */ /* 0x000ea2000c1e1900 */
[----:B0-----:R-:W-:-:S05]  /*0310*/  IMAD R11, R7, 0x4, R11 ;  /* 0x00000004070b7824 */ /* 0x001fca00078e020b */
[----:B--2---:R2:W-:Y:S02]  /*0320*/  STS [R11], R4 ;  /* 0x000000040b007388 */ /* 0x0045e40000000800 */
.L_x_1:
[----:B------:R-:W-:Y:S05]  /*0330*/  BSYNC.RECONVERGENT B0 ;  /* 0x0000000000007941 */ /* 0x000fea0003800200 */
.L_x_0:
[----:B------:R-:W-:Y:S01]  /*0340*/  IADD3 R5, PT, PT, -R7, UR5, RZ ;  /* 0x0000000507057c10 */ /* 0x000fe2000fffe1ff */
[----:B------:R-:W-:Y:S03]  /*0350*/  BAR.SYNC.DEFER_BLOCKING 0x0 ;  /* 0x0000000000007b1d */ /* 0x000fe60000010000 */
[----:B------:R-:W-:-:S04]  /*0360*/  ISETP.GE.U32.AND P0, PT, R2, R5, PT ;  /* 0x000000050200720c */ /* 0x000fc80003f06070 */
[----:B------:R-:W-:-:S13]  /*0370*/  ISETP.LT.U32.OR P0, PT, R2, R7, P0 ;  /* 0x000000070200720c */ /* 0x000fda0000701470 */
[----:B------:R-:W-:Y:S05]  /*0380*/  @P0 BRA `(.L_x_4) ;  /* 0x0000000800200947 */ /* 0x000fea0003800000 */
[----:B0-----:R-:W-:Y:S02]  /*0390*/  VIADD R8, R3, 0x1 ;  /* 0x0000000103087836 */ /* 0x001fe40000000000 */
[----:B--2---:R-:W-:-:S03]  /*03a0*/  IMAD.MOV.U32 R11, RZ, RZ, RZ ;  /* 0x000000ffff0b7224 */ /* 0x004fc600078e00ff */
[----:B------:R-:W-:-:S13]  /*03b0*/  ISETP.GT.U32.AND P0, PT, R8, R7, PT ;  /* 0x000000070800720c */ /* 0x000fda0003f04070 */
[----:B------:R-:W-:Y:S05]  /*03c0*/  @P0 BRA `(.L_x_5) ;  /* 0x0000000400bc0947 */ /* 0x000fea0003800000 */
[----:B------:R-:W-:Y:S01]  /*03d0*/  IADD3 R5, PT, PT, R3, 0x2, RZ ;  /* 0x0000000203057810 */ /* 0x000fe20007ffe0ff */
[----:B------:R-:W-:Y:S02]  /*03e0*/  IMAD.IADD R7, R7, 0x1, R6 ;  /* 0x0000000107077824 */ /* 0x000fe400078e0206 */
[----:B------:R-:W-:Y:S01]  /*03f0*/  IMAD.MOV.U32 R11, RZ, RZ, RZ ;  /* 0x000000ffff0b7224 */ /* 0x000fe200078e00ff */
[----:B-1----:R-:W-:Y:S02]  /*0400*/  VIADDMNMX.U32 R4, R8, UR7, R5, !PT ;  /* 0x0000000708047c46 */ /* 0x002fe4000f800005 */
[----:B------:R-:W-:Y:S02]  /*0410*/  LOP3.LUT R5, RZ, R3, RZ, 0x33, !PT ;  /* 0x00000003ff057212 */ /* 0x000fe400078e33ff */
[----:B------:R-:W-:-:S03]  /*0420*/  IADD3 R9, PT, PT, R4, -0x2, -R3 ;  /* 0xfffffffe04097810 */ /* 0x000fc60007ffe803 */
[----:B------:R-:W-:Y:S01]  /*0430*/  IMAD.IADD R4, R4, 0x1, R5 ;  /* 0x0000000104047824 */ /* 0x000fe200078e0205 */
[----:B------:R-:W-:-:S04]  /*0440*/  ISETP.GE.U32.AND P0, PT, R9, 0x7, PT ;  /* 0x000000070900780c */ /* 0x000fc80003f06070 */
[----:B------:R-:W-:-:S09]  /*0450*/  LOP3.LUT R16, R4, 0x7, RZ, 0xc0, !PT ;  /* 0x0000000704107812 */ /* 0x000fd200078ec0ff */
[----:B------:R-:W-:Y:S05]  /*0460*/  @!P0 BRA `(.L_x_6) ;  /* 0x0000000000bc8947 */ /* 0x000fea0003800000 */
[----:B------:R-:W-:Y:S01]  /*0470*/  IADD3 R6, PT, PT, R6, UR7, RZ ;  /* 0x0000000706067c10 */ /* 0x000fe2000fffe0ff */
[----:B------:R-:W-:Y:S01]  /*0480*/  IMAD.MOV.U32 R11, RZ, RZ, RZ ;  /* 0x000000ffff0b7224 */ /* 0x000fe200078e00ff */
[----:B------:R-:W-:Y:S02]  /*0490*/  LOP3.LUT R5, R4, 0xfffffff8, RZ, 0xc0, !PT ;  /* 0xfffffff804057812 */ /* 0x000fe400078ec0ff */
[----:B------:R-:W-:-:S05]  /*04a0*/  LEA R6, R6, UR4, 0x2 ;  /* 0x0000000406067c11 */ /* 0x000fca000f8e10ff */
[----:B------:R-:W-:Y:S02]  /*04b0*/  IMAD R8, R3, 0x8, R6 ;  /* 0x0000000803087824 */ /* 0x000fe400078e0206 */
[----:B------:R-:W-:Y:S01]  /*04c0*/  IMAD.MOV R3, RZ, RZ, -R5 ;  /* 0x000000ffff037224 */ /* 0x000fe200078e0a05 */
[----:B------:R-:W-:Y:S01]  /*04d0*/  IADD3 R5, PT, PT, R6, -0x10, RZ ;  /* 0xfffffff006057810 */ /* 0x000fe20007ffe0ff */
[----:B------:R-:W-:-:S07]  /*04e0*/  VIADD R6, R8, 0x10 ;  /* 0x0000001008067836 */ /* 0x000fce0000000000 */
.L_x_7:
[----:B------:R-:W0:Y:S01]  /*04f0*/  LDS R12, [R5+0xc] ;  /* 0x00000c00050c7984 */ /* 0x000e220000000800 */
[----:B------:R-:W-:Y:S02]  /*0500*/  VIADD R3, R3, 0x8 ;  /* 0x0000000803037836 */ /* 0x000fe40000000000 */
[----:B------:R-:W-:Y:S01]  /*0510*/  VIADD R0, R0, 0x8 ;  /* 0x0000000800007836 */ /* 0x000fe20000000000 */
[----:B------:R-:W1:Y:S02]  /*0520*/  LDS R15, [R6+-0xc] ;  /* 0xfffff400060f7984 */ /* 0x000e640000000800 */
[----:B------:R-:W-:Y:S02]  /*0530*/  ISETP.NE.AND P0, PT, R3, RZ, PT ;  /* 0x000000ff0300720c */ /* 0x000fe40003f05270 */
[----:B------:R-:W2:Y:S04]  /*0540*/  LDS R14, [R5+0x8] ;  /* 0x00000800050e7984 */ /* 0x000ea80000000800 */
[----:B------:R-:W3:Y:S04]  /*0550*/  LDS R18, [R6+-0x8] ;  /* 0xfffff80006127984 */ /* 0x000ee80000000800 */
[----:B------:R-:W4:Y:S04]  /*0560*/  LDS R17, [R5+0x4] ;  /* 0x0000040005117984 */ /* 0x000f280000000800 */
[----:B------:R-:W5:Y:S04]  /*0570*/  LDS R20, [R6+-0x4] ;  /* 0xfffffc0006147984 */ /* 0x000f680000000800 */
[----:B------:R-:W5:Y:S04]  /*0580*/  LDS R13, [R5] ;  /* 0x00000000050d7984 */ /* 0x000f680000000800 */
[----:B------:R-:W5:Y:S04]  /*0590*/  LDS R10, [R6] ;  /* 0x00000000060a7984 */ /* 0x000f680000000800 */
[----:B------:R-:W5:Y:S04]  /*05a0*/  LDS R9, [R5+-0x4] ;  /* 0xfffffc0005097984 */ /* 0x000f680000000800 */
[----:B------:R-:W5:Y:S01]  /*05b0*/  LDS R8, [R6+0x4] ;  /* 0x0000040006087984 */ /* 0x000f620000000800 */
[----:B0-----:R-:W-:-:S03]  /*05c0*/  FADD R12, R12, R11 ;  /* 0x0000000b0c0c7221 */ /* 0x001fc60000000000 */
[----:B------:R-:W-:Y:S01]  /*05d0*/  LDS R19, [R5+-0x10] ;  /* 0xfffff00005137984 */ /* 0x000fe20000000800 */
[----:B-1----:R-:W-:-:S03]  /*05e0*/  FADD R15, R12, R15 ;  /* 0x0000000f0c0f7221 */ /* 0x002fc60000000000 */
[----:B------:R-:W0:Y:S01]  /*05f0*/  LDS R11, [R5+-0x8] ;  /* 0xfffff800050b7984 */ /* 0x000e220000000800 */
[----:B--2---:R-:W-:-:S03]  /*0600*/  FADD R15, R15, R14 ;  /* 0x0000000e0f0f7221 */ /* 0x004fc60000000000 */
[----:B------:R-:W1:Y:S01]  /*0610*/  LDS R12, [R6+0x8] ;  /* 0x00000800060c7984 */ /* 0x000e620000000800 */
[----:B---3--:R-:W-:-:S03]  /*0620*/  FADD R18, R15, R18 ;  /* 0x000000120f127221 */ /* 0x008fc60000000000 */
[----:B------:R2:W3:Y:S01]  /*0630*/  LDS R14, [R5+-0xc] ;  /* 0xfffff400050e7984 */ /* 0x0004e20000000800 */
[----:B----4-:R-:W-:-:S03]  /*0640*/  FADD R17, R18, R17 ;  /* 0x0000001112117221 */ /* 0x010fc60000000000 */
[----:B------:R-:W4:Y:S01]  /*0650*/  LDS R15, [R6+0xc] ;  /* 0x00000c00060f7984 */ /* 0x000f220000000800 */
[----:B-----5:R-:W-:Y:S01]  /*0660*/  FADD R20, R17, R20 ;  /* 0x0000001411147221 */ /* 0x020fe20000000000 */
[----:B--2---:R-:W-:Y:S02]  /*0670*/  IADD3 R5, PT, PT, R5, -0x20, RZ ;  /* 0xffffffe005057810 */ /* 0x004fe40007ffe0ff */
[----:B------:R2:W5:Y:S01]  /*0680*/  LDS R17, [R6+0x10] ;  /* 0x0000100006117984 */ /* 0x0005620000000800 */
[----:B------:R-:W-:-:S04]  /*0690*/  FADD R13, R20, R13 ;  /* 0x0000000d140d7221 */ /* 0x000fc80000000000 */
[----:B------:R-:W-:Y:S01]  /*06a0*/  FADD R10, R13, R10 ;  /* 0x0000000a0d0a7221 */ /* 0x000fe20000000000 */
[----:B--2---:R-:W-:-:S03]  /*06b0*/  VIADD R6, R6, 0x20 ;  /* 0x0000002006067836 */ /* 0x004fc60000000000 */
[----:B------:R-:W-:-:S04]  /*06c0*/  FADD R9, R10, R9 ;  /* 0x000000090a097221 */ /* 0x000fc80000000000 */
[----:B------:R-:W-:-:S04]  /*06d0*/  FADD R8, R9, R8 ;  /* 0x0000000809087221 */ /* 0x000fc80000000000 */
[----:B0-----:R-:W-:-:S04]  /*06e0*/  FADD R11, R8, R11 ;  /* 0x0000000b080b7221 */ /* 0x001fc80000000000 */
[----:B-1----:R-:W-:-:S04]  /*06f0*/  FADD R11, R11, R12 ;  /* 0x0000000c0b0b7221 */ /* 0x002fc80000000000 */
[----:B---3--:R-:W-:-:S04]  /*0700*/  FADD R14, R11, R14 ;  /* 0x0000000e0b0e7221 */ /* 0x008fc80000000000 */
[----:B----4-:R-:W-:-:S04]  /*0710*/  FADD R14, R14, R15 ;  /* 0x0000000f0e0e7221 */ /* 0x010fc80000000000 */
[----:B------:R-:W-:-:S04]  /*0720*/  FADD R14, R14, R19 ;  /* 0x000000130e0e7221 */ /* 0x000fc80000000000 */
[----:B-----5:R-:W-:Y:S01]  /*0730*/  FADD R11, R14, R17 ;  /* 0x000000110e0b7221 */ /* 0x020fe20000000000 */
[----:B------:R-:W-:Y:S06]  /*0740*/  @P0 BRA `(.L_x_7) ;  /* 0xfffffffc00680947 */ /* 0x000fec000383ffff */
[----:B------:R-:W-:-:S07]  /*0750*/  VIADD R8, R0, 0x1 ;  /* 0x0000000100087836 */ /* 0x000fce0000000000 */
.L_x_6:
[----:B------:R-:W-:-:S13]  /*0760*/  ISETP.NE.AND P0, PT, R16, RZ, PT ;  /* 0x000000ff1000720c */ /* 0x000fda0003f05270 */
[----:B------:R-:W-:Y:S05]  /*0770*/  @!P0 BRA `(.L_x_5) ;  /* 0x0000000000d08947 */ /* 0x000fea0003800000 */
[----:B------:R-:W-:Y:S02]  /*0780*/  ISETP.GE.U32.AND P0, PT, R16, 0x4, PT ;  /* 0x000000041000780c */ /* 0x000fe40003f06070 */
[----:B------:R-:W-:-:S04]  /*0790*/  LOP3.LUT R9, R4, 0x3, RZ, 0xc0, !PT ;  /* 0x0000000304097812 */ /* 0x000fc800078ec0ff */
[----:B------:R-:W-:-:S07]  /*07a0*/  ISETP.NE.AND P1, PT, R9, RZ, PT ;  /* 0x000000ff0900720c */ /* 0x000fce0003f25270 */
[----:B------:R-:W-:Y:S06]  /*07b0*/  @!P0 BRA `(.L_x_8) ;  /* 0x0000000000548947 */ /* 0x000fec0003800000 */
[C---:B------:R-:W-:Y:S01]  /*07c0*/  IADD3 R0, PT, PT, R7.reuse, -R8, RZ ;  /* 0x8000000807007210 */ /* 0x040fe20007ffe0ff */
[----:B------:R-:W-:Y:S02]  /*07d0*/  IMAD.IADD R3, R7, 0x1, R8 ;  /* 0x0000000107037824 */ /* 0x000fe400078e0208 */
[----:B------:R-:W-:Y:S01]  /*07e0*/  VIADD R8, R8, 0x4 ;  /* 0x0000000408087836 */ /* 0x000fe20000000000 */
[----:B------:R-:W-:Y:S02]  /*07f0*/  LEA R0, R0, UR4, 0x2 ;  /* 0x0000000400007c11 */ /* 0x000fe4000f8e10ff */
[----:B------:R-:W-:-:S03]  /*0800*/  LEA R3, R3, UR4, 0x2 ;  /* 0x0000000403037c11 */ /* 0x000fc6000f8e10ff */
[----:B------:R-:W0:Y:S04]  /*0810*/  LDS R6, [R0] ;  /* 0x0000000000067984 */ /* 0x000e280000000800 */
[----:B------:R-:W1:Y:S04]  /*0820*/  LDS R5, [R3] ;  /* 0x0000000003057984 */ /* 0x000e680000000800 */
[----:B------:R-:W2:Y:S04]  /*0830*/  LDS R10, [R0+-0x4] ;  /* 0xfffffc00000a7984 */ /* 0x000ea80000000800 */
[----:B------:R-:W3:Y:S04]  /*0840*/  LDS R12, [R3+0x4] ;  /* 0x00000400030c7984 */ /* 0x000ee80000000800 */
[----:B------:R-:W4:Y:S04]  /*0850*/  LDS R14, [R0+-0x8] ;  /* 0xfffff800000e7984 */ /* 0x000f280000000800 */
[----:B------:R-:W5:Y:S04]  /*0860*/  LDS R16, [R3+0x8] ;  /* 0x0000080003107984 */ /* 0x000f680000000800 */
[----:B------:R-:W5:Y:S04]  /*0870*/  LDS R18, [R0+-0xc] ;  /* 0xfffff40000127984 */ /* 0x000f680000000800 */
[----:B------:R-:W5:Y:S01]  /*0880*/  LDS R20, [R3+0xc] ;  /* 0x00000c0003147984 */ /* 0x000f620000000800 */
[----:B0-----:R-:W-:-:S04]  /*0890*/  FADD R6, R11, R6 ;  /* 0x000000060b067221 */ /* 0x001fc80000000000 */
[----:B-1----:R-:W-:-:S04]  /*08a0*/  FADD R5, R6, R5 ;  /* 0x0000000506057221 */ /* 0x002fc80000000000 */
[----:B--2---:R-:W-:-:S04]  /*08b0*/  FADD R5, R5, R10 ;  /* 0x0000000a05057221 */ /* 0x004fc80000000000 */
[----:B---3--:R-:W-:-:S04]  /*08c0*/  FADD R5, R5, R12 ;  /* 0x0000000c05057221 */ /* 0x008fc80000000000 */
[----:B----4-:R-:W-:-:S04]  /*08d0*/  FADD R5, R5, R14 ;  /* 0x0000000e05057221 */ /* 0x010fc80000000000 */
[----:B-----5:R-:W-:-:S04]  /*08e0*/  FADD R5, R5, R16 ;  /* 0x0000001005057221 */ /* 0x020fc80000000000 */
[----:B------:R-:W-:-:S04]  /*08f0*/  FADD R5, R5, R18 ;  /* 0x0000001205057221 */ /* 0x000fc80000000000 */
[----:B------:R-:W-:-:S07]  /*0900*/  FADD R11, R5, R20 ;  /* 0x00000014050b7221 */ /* 0x000fce0000000000 */
.L_x_8:
[----:B------:R-:W-:Y:S05]  /*0910*/  @!P1 BRA `(.L_x_5) ;  /* 0x0000000000689947 */ /* 0x000fea0003800000 */
[----:B------:R-:W-:Y:S02]  /*0920*/  ISETP.NE.AND P0, PT, R9, 0x1, PT ;  /* 0x000000010900780c */ /* 0x000fe40003f05270 */
[----:B------:R-:W-:-:S04]  /*0930*/  LOP3.LUT R4, R4, 0x1, RZ, 0xc0, !PT ;  /* 0x0000000104047812 */ /* 0x000fc800078ec0ff */
[----:B------:R-:W-:-:S07]  /*0940*/  ISETP.NE.U32.AND P1, PT, R4, 0x1, PT ;  /* 0x000000010400780c */ /* 0x000fce0003f25070 */
        /* <DEDUP_REMOVED lines=9> */
[----:B------:R-:W3:Y:S01]  /*09e0*/  LDS R13, [R3+0x4] ;  /* 0x00000400030d7984 */ /* 0x000ee20000000800 */
[----:B0-----:R-:W-:-:S04]  /*09f0*/  FADD R4, R11, R4 ;  /* 0x000000040b047221 */ /* 0x001fc80000000000 */
[----:B-1----:R-:W-:-:S04]  /*0a00*/  FADD R4, R4, R5 ;  /* 0x0000000504047221 */ /* 0x002fc80000000000 */
[----:B--2---:R-:W-:-:S04]  /*0a10*/  FADD R4, R4, R9 ;  /* 0x0000000904047221 */ /* 0x004fc80000000000 */
[----:B---3--:R-:W-:-:S07]  /*0a20*/  FADD R11, R4, R13 ;  /* 0x0000000d040b7221 */ /* 0x008fce0000000000 */
.L_x_9:
[----:B------:R-:W-:Y:S05]  /*0a30*/  @P1 BRA `(.L_x_5) ;  /* 0x0000000000201947 */ /* 0x000fea0003800000 */
[C---:B------:R-:W-:Y:S01]  /*0a40*/  IADD3 R0, PT, PT, R7.reuse, -R8, RZ ;  /* 0x8000000807007210 */ /* 0x040fe20007ffe0ff */
[----:B------:R-:W-:-:S03]  /*0a50*/  IMAD.IADD R7, R7, 0x1, R8 ;  /* 0x0000000107077824 */ /* 0x000fc600078e0208 */
[----:B------:R-:W-:Y:S02]  /*0a60*/  LEA R0, R0, UR4, 0x2 ;  /* 0x0000000400007c11 */ /* 0x000fe4000f8e10ff */
[----:B------:R-:W-:-:S04]  /*0a70*/  LEA R7, R7, UR4, 0x2 ;  /* 0x0000000407077c11 */ /* 0x000fc8000f8e10ff */
[----:B------:R-:W0:Y:S04]  /*0a80*/  LDS R0, [R0] ;  /* 0x0000000000007984 */ /* 0x000e280000000800 */
[----:B------:R-:W1:Y:S01]  /*0a90*/  LDS R4, [R7] ;  /* 0x0000000007047984 */ /* 0x000e620000000800 */
[----:B0-----:R-:W-:-:S04]  /*0aa0*/  FADD R11, R11, R0 ;  /* 0x000000000b0b7221 */ /* 0x001fc80000000000 */
[----:B-1----:R-:W-:-:S07]  /*0ab0*/  FADD R11, R11, R4 ;  /* 0x000000040b0b7221 */ /* 0x002fce0000000000 */
.L_x_5:
[----:B------:R-:W-:Y:S01]  /*0ac0*/  I2FP.F32.S32 R0, UR7 ;  /* 0x0000000700007c45 */ /* 0x000fe20008201400 */
[----:B------:R-:W-:Y:S04]  /*0ad0*/  BSSY.RECONVERGENT B0, `(.L_x_10) ;  /* 0x000000d000007945 */ /* 0x000fe80003800200 */
[----:B------:R-:W-:-:S04]  /*0ae0*/  FADD R6, R0, R0 ;  /* 0x0000000000067221 */ /* 0x000fc80000000000 */
[----:B------:R-:W0:Y:S08]  /*0af0*/  MUFU.RCP R3, R6 ;  /* 0x0000000600037308 */ /* 0x000e300000001000 */
[----:B------:R-:W2:Y:S01]  /*0b00*/  FCHK P0, R11, R6 ;  /* 0x000000060b007302 */ /* 0x000ea20000000000 */
[----:B0-----:R-:W-:-:S04]  /*0b10*/  FFMA R0, -R6, R3, 1 ;  /* 0x3f80000006007423 */ /* 0x001fc80000000103 */
[----:B------:R-:W-:-:S04]  /*0b20*/  FFMA R0, R3, R0, R3 ;  /* 0x0000000003007223 */ /* 0x000fc80000000003 */
[----:B------:R-:W-:-:S04]  /*0b30*/  FFMA R3, R0, R11, RZ ;  /* 0x0000000b00037223 */ /* 0x000fc800000000ff */
[----:B-1----:R-:W-:-:S04]  /*0b40*/  FFMA R4, -R6, R3, R11 ;  /* 0x0000000306047223 */ /* 0x002fc8000000010b */
[----:B------:R-:W-:Y:S01]  /*0b50*/  FFMA R0, R0, R4, R3 ;  /* 0x0000000400007223 */ /* 0x000fe20000000003 */
[----:B--2---:R-:W-:Y:S06]  /*0b60*/  @!P0 BRA `(.L_x_11) ;  /* 0x00000000000c8947 */ /* 0x004fec0003800000 */
[----:B------:R-:W-:Y:S01]  /*0b70*/  IMAD.MOV.U32 R3, RZ, RZ, R11 ;  /* 0x000000ffff037224 */ /* 0x000fe200078e000b */
[----:B------:R-:W-:-:S07]  /*0b80*/  MOV R4, 0xba0 ;  /* 0x00000ba000047802 */ /* 0x000fce0000000f00 */
[----:B------:R-:W-:Y:S05]  /*0b90*/  CALL.REL.NOINC `($__internal_0_$__cuda_sm3x_div_rn_noftz_f32_slowpath) ;  /* 0x0000000000307944 */ /* 0x000fea0003c00000 */
.L_x_11:
[----:B------:R-:W-:Y:S05]  /*0ba0*/  BSYNC.RECONVERGENT B0 ;  /* 0x0000000000007941 */ /* 0x000fea0003800200 */
.L_x_10:
[----:B------:R-:W0:Y:S01]  /*0bb0*/  LDC.64 R4, c[0x0][0x388] ;  /* 0x0000e200ff047b82 */ /* 0x000e220000000a00 */
[----:B------:R-:W1:Y:S01]  /*0bc0*/  LDCU UR5, c[0x0][0x39c] ;  /* 0x00007380ff0577ac */ /* 0x000e620008000800 */
[----:B0-----:R-:W-:-:S04]  /*0bd0*/  IMAD.WIDE.U32 R2, R2, 0x4, R4 ;  /* 0x0000000402027825 */ /* 0x001fc800078e0004 */
[----:B-1----:R-:W-:-:S05]  /*0be0*/  FADD R5, R0, -UR5 ;  /* 0x8000000500057e21 */ /* 0x002fca0008000000 */
[----:B------:R-:W-:Y:S01]  /*0bf0*/  STG.E desc[UR8][R2.64], R5 ;  /* 0x0000000502007986 */ /* 0x000fe2000c101908 */
[----:B------:R-:W-:Y:S05]  /*0c00*/  EXIT ;  /* 0x000000000000794d */ /* 0x000fea0003800000 */
.L_x_4:
[----:B------:R-:W-:Y:S05]  /*0c10*/  @P1 EXIT ;  /* 0x000000000000194d */ /* 0x000fea0003800000 */
[----:B-12---:R-:W1:Y:S02]  /*0c20*/  LDC.64 R4, c[0x0][0x388] ;  /* 0x0000e200ff047b82 */ /* 0x006e640000000a00 */
[----:B-1----:R-:W-:-:S05]  /*0c30*/  IMAD.WIDE.U32 R4, R2, 0x4, R4 ;  /* 0x0000000402047825 */ /* 0x002fca00078e0004 */
[----:B------:R-:W-:Y:S01]  /*0c40*/  STG.E desc[UR8][R4.64], RZ ;  /* 0x000000ff04007986 */ /* 0x000fe2000c101908 */
[----:B------:R-:W-:Y:S05]  /*0c50*/  EXIT ;  /* 0x000000000000794d */ /* 0x000fea0003800000 */
        .weak           $__internal_0_$__cuda_sm3x_div_rn_noftz_f32_slowpath
        .type           $__internal_0_$__cuda_sm3x_div_rn_noftz_f32_slowpath,@function
        .size           $__internal_0_$__cuda_sm3x_div_rn_noftz_f32_slowpath,(.L_x_44 - $__internal_0_$__cuda_sm3x_div_rn_noftz_f32_slowpath)
$__internal_0_$__cuda_sm3x_div_rn_noftz_f32_slowpath:
[----:B------:R-:W-:Y:S01]  /*0c60*/  SHF.R.U32.HI R5, RZ, 0x17, R6 ;  /* 0x00000017ff057819 */ /* 0x000fe20000011606 */
[----:B------:R-:W-:Y:S01]  /*0c70*/  BSSY.RECONVERGENT B1, `(.L_x_12) ;  /* 0x0000063000017945 */ /* 0x000fe20003800200 */
[----:B------:R-:W-:Y:S02]  /*0c80*/  SHF.R.U32.HI R0, RZ, 0x17, R3 ;  /* 0x00000017ff007819 */ /* 0x000fe40000011603 */
[----:B------:R-:W-:Y:S02]  /*0c90*/  LOP3.LUT R5, R5, 0xff, RZ, 0xc0, !PT ;  /* 0x000000ff05057812 */ /* 0x000fe400078ec0ff */
[----:B------:R-:W-:Y:S02]  /*0ca0*/  LOP3.LUT R10, R0, 0xff, RZ, 0xc0, !PT ;  /* 0x000000ff000a7812 */ /* 0x000fe400078ec0ff */
[----:B------:R-:W-:-:S03]  /*0cb0*/  IADD3 R8, PT, PT, R5, -0x1, RZ ;  /* 0xffffffff05087810 */ /* 0x000fc60007ffe0ff */
[----:B------:R-:W-:Y:S01]  /*0cc0*/  VIADD R9, R10, 0xffffffff ;  /* 0xffffffff0a097836 */ /* 0x000fe20000000000 */
[----:B------:R-:W-:-:S04]  /*0cd0*/  ISETP.GT.U32.AND P0, PT, R8, 0xfd, PT ;  /* 0x000000fd0800780c */ /* 0x000fc80003f04070 */
[----:B------:R-:W-:-:S13]  /*0ce0*/  ISETP.GT.U32.OR P0, PT, R9, 0xfd, P0 ;  /* 0x000000fd0900780c */ /* 0x000fda0000704470 */
[----:B------:R-:W-:Y:S01]  /*0cf0*/  @!P0 IMAD.MOV.U32 R7, RZ, RZ, RZ ;  /* 0x000000ffff078224 */ /* 0x000fe200078e00ff */
[----:B------:R-:W-:Y:S06]  /*0d00*/  @!P0 BRA `(.L_x_13) ;  /* 0x0000000000608947 */ /* 0x000fec0003800000 */
[----:B------:R-:W-:Y:S02]  /*0d10*/  FSETP.GTU.FTZ.AND P0, PT, |R3|, +INF , PT ;  /* 0x7f8000000300780b */ /* 0x000fe40003f1c200 */
[----:B------:R-:W-:Y:S02]  /*0d20*/  FSETP.GTU.FTZ.AND P1, PT, |R6|, +INF , PT ;  /* 0x7f8000000600780b */ /* 0x000fe40003f3c200 */
[----:B------:R-:W-:Y:S02]  /*0d30*/  MOV R0, R6 ;  /* 0x0000000600007202 */ /* 0x000fe40000000f00 */
[----:B------:R-:W-:-:S13]  /*0d40*/  PLOP3.LUT P0, PT, P0, P1, PT, 0xf8, 0x8f ;  /* 0x00000000008f781c */ /* 0x000fda0000703f70 */
[----:B------:R-:W-:Y:S05]  /*0d50*/  @P0 BRA `(.L_x_14) ;  /* 0x00000004004c0947 */ /* 0x000fea0003800000 */
[----:B------:R-:W-:-:S13]  /*0d60*/  LOP3.LUT P0, RZ, R6, 0x7fffffff, R3, 0xc8, !PT ;  /* 0x7fffffff06ff7812 */ /* 0x000fda000780c803 */
[----:B------:R-:W-:Y:S05]  /*0d70*/  @!P0 BRA `(.L_x_15) ;  /* 0x00000004003c8947 */ /* 0x000fea0003800000 */
[C---:B------:R-:W-:Y:S02]  /*0d80*/  FSETP.NEU.FTZ.AND P2, PT, |R3|.reuse, +INF , PT ;  /* 0x7f8000000300780b */ /* 0x040fe40003f5d200 */
[----:B------:R-:W-:Y:S02]  /*0d90*/  FSETP.NEU.FTZ.AND P1, PT, |R0|, +INF , PT ;  /* 0x7f8000000000780b */ /* 0x000fe40003f3d200 */
[----:B------:R-:W-:-:S11]  /*0da0*/  FSETP.NEU.FTZ.AND P0, PT, |R3|, +INF , PT ;  /* 0x7f8000000300780b */ /* 0x000fd60003f1d200 */
[----:B------:R-:W-:Y:S05]  /*0db0*/  @!P1 BRA !P2, `(.L_x_15) ;  /* 0x00000004002c9947 */ /* 0x000fea0005000000 */
[----:B------:R-:W-:-:S04]  /*0dc0*/  LOP3.LUT P2, RZ, R3, 0x7fffffff, RZ, 0xc0, !PT ;  /* 0x7fffffff03ff7812 */ /* 0x000fc8000784c0ff */
[----:B------:R-:W-:-:S13]  /*0dd0*/  PLOP3.LUT P1, PT, P1, P2, PT, 0x2f, 0xf2 ;  /* 0x0000000000f2781c */ /* 0x000fda0000f24577 */
[----:B------:R-:W-:Y:S05]  /*0de0*/  @P1 BRA `(.L_x_16) ;  /* 0x0000000400181947 */ /* 0x000fea0003800000 */
[----:B------:R-:W-:-:S04]  /*0df0*/  LOP3.LUT P1, RZ, R6, 0x7fffffff, RZ, 0xc0, !PT ;  /* 0x7fffffff06ff7812 */ /* 0x000fc8000782c0ff */
[----:B------:R-:W-:-:S13]  /*0e00*/  PLOP3.LUT P0, PT, P0, P1, PT, 0x2f, 0xf2 ;  /* 0x0000000000f2781c */ /* 0x000fda0000702577 */
[----:B------:R-:W-:Y:S05]  /*0e10*/  @P0 BRA `(.L_x_17) ;  /* 0x0000000400000947 */ /* 0x000fea0003800000 */
[----:B------:R-:W-:Y:S02]  /*0e20*/  ISETP.GE.AND P0, PT, R9, RZ, PT ;  /* 0x000000ff0900720c */ /* 0x000fe40003f06270 */
[----:B------:R-:W-:-:S11]  /*0e30*/  ISETP.GE.AND P1, PT, R8, RZ, PT ;  /* 0x000000ff0800720c */ /* 0x000fd60003f26270 */
[----:B------:R-:W-:Y:S02]  /*0e40*/  @P0 IMAD.MOV.U32 R7, RZ, RZ, RZ ;  /* 0x000000ffff070224 */ /* 0x000fe400078e00ff */
[----:B------:R-:W-:Y:S01]  /*0e50*/  @!P0 FFMA R3, R3, 1.84467440737095516160e+19, RZ ;  /* 0x5f80000003038823 */ /* 0x000fe200000000ff */
[----:B------:R-:W-:Y:S02]  /*0e60*/  @!P0 IMAD.MOV.U32 R7, RZ, RZ, -0x40 ;  /* 0xffffffc0ff078424 */ /* 0x000fe400078e00ff */
[----:B------:R-:W-:-:S03]  /*0e70*/  @!P1 FFMA R6, R0, 1.84467440737095516160e+19, RZ ;  /* 0x5f80000000069823 */ /* 0x000fc600000000ff */
[----:B------:R-:W-:-:S07]  /*0e80*/  @!P1 IADD3 R7, PT, PT, R7, 0x40, RZ ;  /* 0x0000004007079810 */ /* 0x000fce0007ffe0ff */
.L_x_13:
[----:B------:R-:W-:Y:S01]  /*0e90*/  LEA R9, R5, 0xc0800000, 0x17 ;  /* 0xc080000005097811 */ /* 0x000fe200078eb8ff */
[----:B------:R-:W-:Y:S04]  /*0ea0*/  BSSY.RECONVERGENT B2, `(.L_x_18) ;  /* 0x0000036000027945 */ /* 0x000fe80003800200 */
[----:B------:R-:W-:Y:S02]  /*0eb0*/  IMAD.IADD R9, R6, 0x1, -R9 ;  /* 0x0000000106097824 */ /* 0x000fe400078e0a09 */
[----:B------:R-:W-:Y:S02]  /*0ec0*/  VIADD R6, R10, 0xffffff81 ;  /* 0xffffff810a067836 */ /* 0x000fe40000000000 */
[----:B------:R-:W0:Y:S01]  /*0ed0*/  MUFU.RCP R8, R9 ;  /* 0x0000000900087308 */ /* 0x000e220000001000 */
[----:B------:R-:W-:Y:S01]  /*0ee0*/  FADD.FTZ R11, -R9, -RZ ;  /* 0x800000ff090b7221 */ /* 0x000fe20000010100 */
[C---:B------:R-:W-:Y:S01]  /*0ef0*/  IMAD R0, R6.reuse, -0x800000, R3 ;  /* 0xff80000006007824 */ /* 0x040fe200078e0203 */
[----:B------:R-:W-:-:S04]  /*0f00*/  IADD3 R6, PT, PT, R6, 0x7f, -R5 ;  /* 0x0000007f06067810 */ /* 0x000fc80007ffe805 */
[----:B------:R-:W-:Y:S01]  /*0f10*/  IADD3 R6, PT, PT, R6, R7, RZ ;  /* 0x0000000706067210 */ /* 0x000fe20007ffe0ff */
[----:B0-----:R-:W-:-:S04]  /*0f20*/  FFMA R13, R8, R11, 1 ;  /* 0x3f800000080d7423 */ /* 0x001fc8000000000b */
[----:B------:R-:W-:-:S04]  /*0f30*/  FFMA R10, R8, R13, R8 ;  /* 0x0000000d080a7223 */ /* 0x000fc80000000008 */
[----:B------:R-:W-:-:S04]  /*0f40*/  FFMA R3, R0, R10, RZ ;  /* 0x0000000a00037223 */ /* 0x000fc800000000ff */
[----:B------:R-:W-:-:S04]  /*0f50*/  FFMA R8, R11, R3, R0 ;  /* 0x000000030b087223 */ /* 0x000fc80000000000 */
[----:B------:R-:W-:-:S04]  /*0f60*/  FFMA R13, R10, R8, R3 ;  /* 0x000000080a0d7223 */ /* 0x000fc80000000003 */
[----:B------:R-:W-:-:S04]  /*0f70*/  FFMA R8, R11, R13, R0 ;  /* 0x0000000d0b087223 */ /* 0x000fc80000000000 */
[----:B------:R-:W-:-:S05]  /*0f80*/  FFMA R0, R10, R8, R13 ;  /* 0x000000080a007223 */ /* 0x000fca000000000d */
[----:B------:R-:W-:-:S04]  /*0f90*/  SHF.R.U32.HI R3, RZ, 0x17, R0 ;  /* 0x00000017ff037819 */ /* 0x000fc80000011600 */
[----:B------:R-:W-:-:S05]  /*0fa0*/  LOP3.LUT R3, R3, 0xff, RZ, 0xc0, !PT ;  /* 0x000000ff03037812 */ /* 0x000fca00078ec0ff */
[----:B------:R-:W-:-:S04]  /*0fb0*/  IMAD.IADD R7, R3, 0x1, R6 ;  /* 0x0000000103077824 */ /* 0x000fc800078e0206 */
[----:B------:R-:W-:-:S05]  /*0fc0*/  VIADD R3, R7, 0xffffffff ;  /* 0xffffffff07037836 */ /* 0x000fca0000000000 */
[----:B------:R-:W-:-:S13]  /*0fd0*/  ISETP.GE.U32.AND P0, PT, R3, 0xfe, PT ;  /* 0x000000fe0300780c */ /* 0x000fda0003f06070 */
[----:B------:R-:W-:Y:S05]  /*0fe0*/  @!P0 BRA `(.L_x_19) ;  /* 0x0000000000808947 */ /* 0x000fea0003800000 */
[----:B------:R-:W-:-:S13]  /*0ff0*/  ISETP.GT.AND P0, PT, R7, 0xfe, PT ;  /* 0x000000fe0700780c */ /* 0x000fda0003f04270 */
[----:B------:R-:W-:Y:S05]  /*1000*/  @P0 BRA `(.L_x_20) ;  /* 0x00000000006c0947 */ /* 0x000fea0003800000 */
[----:B------:R-:W-:-:S13]  /*1010*/  ISETP.GE.AND P0, PT, R7, 0x1, PT ;  /* 0x000000010700780c */ /* 0x000fda0003f06270 */
[----:B------:R-:W-:Y:S05]  /*1020*/  @P0 BRA `(.L_x_21) ;  /* 0x0000000000740947 */ /* 0x000fea0003800000 */
[----:B------:R-:W-:Y:S02]  /*1030*/  ISETP.GE.AND P0, PT, R7, -0x18, PT ;  /* 0xffffffe80700780c */ /* 0x000fe40003f06270 */
[----:B------:R-:W-:-:S11]  /*1040*/  LOP3.LUT R0, R0, 0x80000000, RZ, 0xc0, !PT ;  /* 0x8000000000007812 */ /* 0x000fd600078ec0ff */
[----:B------:R-:W-:Y:S05]  /*1050*/  @!P0 BRA `(.L_x_21) ;  /* 0x0000000000688947 */ /* 0x000fea0003800000 */
[CCC-:B------:R-:W-:Y:S01]  /*1060*/  FFMA.RZ R3, R10.reuse, R8.reuse, R13.reuse ;  /* 0x000000080a037223 */ /* 0x1c0fe2000000c00d */
[CCC-:B------:R-:W-:Y:S01]  /*1070*/  FFMA.RM R6, R10.reuse, R8.reuse, R13.reuse ;  /* 0x000000080a067223 */ /* 0x1c0fe2000000400d */
[C---:B------:R-:W-:Y:S02]  /*1080*/  ISETP.NE.AND P2, PT, R7.reuse, RZ, PT ;  /* 0x000000ff0700720c */ /* 0x040fe40003f45270 */
[----:B------:R-:W-:Y:S02]  /*1090*/  ISETP.NE.AND P1, PT, R7, RZ, PT ;  /* 0x000000ff0700720c */ /* 0x000fe40003f25270 */
[----:B------:R-:W-:Y:S01]  /*10a0*/  LOP3.LUT R5, R3, 0x7fffff, RZ, 0xc0, !PT ;  /* 0x007fffff03057812 */ /* 0x000fe200078ec0ff */
[----:B------:R-:W-:Y:S01]  /*10b0*/  FFMA.RP R3, R10, R8, R13 ;  /* 0x000000080a037223 */ /* 0x000fe2000000800d */
[----:B------:R-:W-:Y:S01]  /*10c0*/  IADD3 R8, PT, PT, R7, 0x20, RZ ;  /* 0x0000002007087810 */ /* 0x000fe20007ffe0ff */
[----:B------:R-:W-:Y:S01]  /*10d0*/  IMAD.MOV R7, RZ, RZ, -R7 ;  /* 0x000000ffff077224 */ /* 0x000fe200078e0a07 */
[----:B------:R-:W-:-:S02]  /*10e0*/  LOP3.LUT R5, R5, 0x800000, RZ, 0xfc, !PT ;  /* 0x0080000005057812 */ /* 0x000fc400078efcff */
[----:B------:R-:W-:Y:S02]  /*10f0*/  FSETP.NEU.FTZ.AND P0, PT, R3, R6, PT ;  /* 0x000000060300720b */ /* 0x000fe40003f1d000 */
[----:B------:R-:W-:Y:S02]  /*1100*/  SHF.L.U32 R8, R5, R8, RZ ;  /* 0x0000000805087219 */ /* 0x000fe400000006ff */
[----:B------:R-:W-:Y:S02]  /*1110*/  SEL R6, R7, RZ, P2 ;  /* 0x000000ff07067207 */ /* 0x000fe40001000000 */
[----:B------:R-:W-:Y:S02]  /*1120*/  ISETP.NE.AND P1, PT, R8, RZ, P1 ;  /* 0x000000ff0800720c */ /* 0x000fe40000f25270 */
[----:B------:R-:W-:Y:S02]  /*1130*/  SHF.R.U32.HI R6, RZ, R6, R5 ;  /* 0x00000006ff067219 */ /* 0x000fe40000011605 */
[----:B------:R-:W-:-:S02]  /*1140*/  PLOP3.LUT P0, PT, P0, P1, PT, 0xf8, 0x8f ;  /* 0x00000000008f781c */ /* 0x000fc40000703f70 */
[----:B------:R-:W-:Y:S02]  /*1150*/  SHF.R.U32.HI R8, RZ, 0x1, R6 ;  /* 0x00000001ff087819 */ /* 0x000fe40000011606 */
[----:B------:R-:W-:-:S04]  /*1160*/  SEL R3, RZ, 0x1, !P0 ;  /* 0x00000001ff037807 */ /* 0x000fc80004000000 */
[----:B------:R-:W-:-:S04]  /*1170*/  LOP3.LUT R3, R3, 0x1, R8, 0xf8, !PT ;  /* 0x0000000103037812 */ /* 0x000fc800078ef808 */
[----:B------:R-:W-:-:S05]  /*1180*/  LOP3.LUT R3, R3, R6, RZ, 0xc0, !PT ;  /* 0x0000000603037212 */ /* 0x000fca00078ec0ff */
[----:B------:R-:W-:-:S05]  /*1190*/  IMAD.IADD R3, R8, 0x1, R3 ;  /* 0x0000000108037824 */ /* 0x000fca00078e0203 */
[----:B------:R-:W-:Y:S01]  /*11a0*/  LOP3.LUT R0, R3, R0, RZ, 0xfc, !PT ;  /* 0x0000000003007212 */ /* 0x000fe200078efcff */
[----:B------:R-:W-:Y:S06]  /*11b0*/  BRA `(.L_x_21) ;  /* 0x0000000000107947 */ /* 0x000fec0003800000 */
.L_x_20:
[----:B------:R-:W-:-:S04]  /*11c0*/  LOP3.LUT R0, R0, 0x80000000, RZ, 0xc0, !PT ;  /* 0x8000000000007812 */ /* 0x000fc800078ec0ff */
[----:B------:R-:W-:Y:S01]  /*11d0*/  LOP3.LUT R0, R0, 0x7f800000, RZ, 0xfc, !PT ;  /* 0x7f80000000007812 */ /* 0x000fe200078efcff */
[----:B------:R-:W-:Y:S06]  /*11e0*/  BRA `(.L_x_21) ;  /* 0x0000000000047947 */ /* 0x000fec0003800000 */
.L_x_19:
[----:B------:R-:W-:-:S07]  /*11f0*/  LEA R0, R6, R0, 0x17 ;  /* 0x0000000006007211 */ /* 0x000fce00078eb8ff */
.L_x_21:
[----:B------:R-:W-:Y:S05]  /*1200*/  BSYNC.RECONVERGENT B2 ;  /* 0x0000000000027941 */ /* 0x000fea0003800200 */
.L_x_18:
[----:B------:R-:W-:Y:S05]  /*1210*/  BRA `(.L_x_22) ;  /* 0x0000000000207947 */ /* 0x000fea0003800000 */
.L_x_17:
[----:B------:R-:W-:-:S04]  /*1220*/  LOP3.LUT R0, R6, 0x80000000, R3, 0x48, !PT ;  /* 0x8000000006007812 */ /* 0x000fc800078e4803 */
[----:B------:R-:W-:Y:S01]  /*1230*/  LOP3.LUT R0, R0, 0x7f800000, RZ, 0xfc, !PT ;  /* 0x7f80000000007812 */ /* 0x000fe200078efcff */
[----:B------:R-:W-:Y:S06]  /*1240*/  BRA `(.L_x_22) ;  /* 0x0000000000147947 */ /* 0x000fec0003800000 */
.L_x_16:
[----:B------:R-:W-:Y:S01]  /*1250*/  LOP3.LUT R0, R6, 0x80000000, R3, 0x48, !PT ;  /* 0x8000000006007812 */ /* 0x000fe200078e4803 */
[----:B------:R-:W-:Y:S06]  /*1260*/  BRA `(.L_x_22) ;  /* 0x00000000000c7947 */ /* 0x000fec0003800000 */
.L_x_15:
[----:B------:R-:W0:Y:S01]  /*1270*/  MUFU.RSQ R0, -QNAN ;  /* 0xffc0000000007908 */ /* 0x000e220000001400 */
[----:B------:R-:W-:Y:S05]  /*1280*/  BRA `(.L_x_22) ;  /* 0x0000000000047947 */ /* 0x000fea0003800000 */
.L_x_14:
[----:B------:R-:W-:-:S07]  /*1290*/  FADD.FTZ R0, R3, R0 ;  /* 0x0000000003007221 */ /* 0x000fce0000010000 */
.L_x_22:
[----:B------:R-:W-:Y:S05]  /*12a0*/  BSYNC.RECONVERGENT B1 ;  /* 0x0000000000017941 */ /* 0x000fea0003800200 */
.L_x_12:
[----:B------:R-:W-:-:S04]  /*12b0*/  IMAD.MOV.U32 R5, RZ, RZ, 0x0 ;  /* 0x00000000ff057424 */ /* 0x000fc800078e00ff */
[----:B0-----:R-:W-:Y:S05]  /*12c0*/  RET.REL.NODEC R4 `(_Z18sliding_gpu_sharedPKfPfjiif) ;  /* 0xffffffec044c7950 */ /* 0x001fea0003c3ffff */
.L_x_23:
[----:B------:R-:W-:-:S00]  /*12d0*/  BRA `(.L_x_23) ;  /* 0xfffffffc00fc7947 */ /* 0x000fc0000383ffff */
[----:B------:R-:W-:-:S00]  /*12e0*/  NOP ;  /* 0x0000000000007918 */ /* 0x000fc00000000000 */
        /* <DEDUP_REMOVED lines=9> */
.L_x_44:


//--------------------- .text._Z11sliding_gpuPKfPfjiif --------------------------
	.section	.text._Z11sliding_gpuPKfPfjiif,"ax",@progbits
	.align	128
        .global         _Z11sliding_gpuPKfPfjiif
        .type           _Z11sliding_gpuPKfPfjiif,@function
        .size           _Z11sliding_gpuPKfPfjiif,(.L_x_45 - _Z11sliding_gpuPKfPfjiif)
        .other          _Z11sliding_gpuPKfPfjiif,@"STO_CUDA_ENTRY STV_DEFAULT"
_Z11sliding_gpuPKfPfjiif:
.text._Z11sliding_gpuPKfPfjiif:
[----:B------:R-:W-:Y:S01]  /*0000*/  LDC R1, c[0x0][0x37c] ;  /* 0x0000df00ff017b82 */ /* 0x000fe20000000800 */
[----:B------:R-:W0:Y:S07]  /*0010*/  S2R R0, SR_TID.X ;  /* 0x0000000000007919 */ /* 0x000e2e0000002100 */
[----:B------:R-:W1:Y:S01]  /*0020*/  S2UR UR4, SR_CTAID.X ;  /* 0x00000000000479c3 */ /* 0x000e620000002500 */
[----:B------:R-:W1:Y:S01]  /*0030*/  LDCU UR5, c[0x0][0x360] ;  /* 0x00006c00ff0577ac */ /* 0x000e620008000800 */
[----:B------:R-:W2:Y:S06]  /*0040*/  LDCU UR8, c[0x0][0x398] ;  /* 0x00007300ff0877ac */ /* 0x000eac0008000800 */
[----:B------:R-:W2:Y:S01]  /*0050*/  LDC.64 R8, c[0x0][0x390] ;  /* 0x0000e400ff087b82 */ /* 0x000ea20000000a00 */
[----:B-1----:R-:W-:-:S06]  /*0060*/  UIMAD UR4, UR4, UR5, URZ ;  /* 0x00000005040472a4 */ /* 0x002fcc000f8e02ff */
[----:B0-----:R-:W-:Y:S02]  /*0070*/  IADD3 R2, PT, PT, R0, UR4, RZ ;  /* 0x0000000400027c10 */ /* 0x001fe4000fffe0ff */
[----:B--2---:R-:W-:-:S04]  /*0080*/  IADD3 R3, PT, PT, R9, UR8, RZ ;  /* 0x0000000809037c10 */ /* 0x004fc8000fffe0ff */
[----:B------:R-:W-:-:S04]  /*0090*/  IADD3 R5, PT, PT, -R3, R8, RZ ;  /* 0x0000000803057210 */ /* 0x000fc80007ffe1ff */
[----:B------:R-:W-:-:S04]  /*00a0*/  ISETP.GE.U32.AND P0, PT, R2, R5, PT ;  /* 0x000000050200720c */ /* 0x000fc80003f06070 */
[----:B------:R-:W-:-:S13]  /*00b0*/  ISETP.LT.U32.OR P0, PT, R2, R3, P0 ;  /* 0x000000030200720c */ /* 0x000fda0000701470 */
[----:B------:R-:W-:Y:S05]  /*00c0*/  @P0 EXIT ;  /* 0x000000000000094d */ /* 0x000fea0003800000 */
[----:B------:R-:W-:Y:S01]  /*00d0*/  IADD3 R7, PT, PT, R9, 0x1, RZ ;  /* 0x0000000109077810 */ /* 0x000fe20007ffe0ff */
[----:B------:R-:W0:Y:S01]  /*00e0*/  LDCU.64 UR6, c[0x0][0x358] ;  /* 0x00006b00ff0677ac */ /* 0x000e220008000a00 */
[----:B------:R-:W-:Y:S02]  /*00f0*/  HFMA2 R28, -RZ, RZ, 0, 0 ;  /* 0x00000000ff1c7431 */ /* 0x000fe400000001ff */
[----:B------:R-:W-:-:S13]  /*0100*/  ISETP.GT.U32.AND P0, PT, R7, R3, PT ;  /* 0x000000030700720c */ /* 0x000fda0003f04070 */
[----:B------:R-:W-:Y:S05]  /*0110*/  @P0 BRA `(.L_x_24) ;  /* 0x0000001000580947 */ /* 0x000fea0003800000 */
[----:B------:R-:W-:Y:S01]  /*0120*/  VIADD R4, R9, 0x2 ;  /* 0x0000000209047836 */ /* 0x000fe20000000000 */
[----:B------:R-:W-:Y:S02]  /*0130*/  LOP3.LUT R3, RZ, R9, RZ, 0x33, !PT ;  /* 0x00000009ff037212 */ /* 0x000fe400078e33ff */
[----:B------:R-:W-:Y:S02]  /*0140*/  MOV R28, RZ ;  /* 0x000000ff001c7202 */ /* 0x000fe40000000f00 */
[----:B------:R-:W-:-:S04]  /*0150*/  VIADDMNMX.U32 R4, R7, UR8, R4, !PT ;  /* 0x0000000807047c46 */ /* 0x000fc8000f800004 */
[C---:B------:R-:W-:Y:S02]  /*0160*/  IADD3 R5, PT, PT, R4.reuse, -0x2, -R9 ;  /* 0xfffffffe04057810 */ /* 0x040fe40007ffe809 */
[----:B------:R-:W-:Y:S02]  /*0170*/  IADD3 R4, PT, PT, R4, R3, RZ ;  /* 0x0000000304047210 */ /* 0x000fe40007ffe0ff */
[----:B------:R-:W-:Y:S02]  /*0180*/  ISETP.GE.U32.AND P0, PT, R5, 0xf, PT ;  /* 0x0000000f0500780c */ /* 0x000fe40003f06070 */
[----:B------:R-:W-:-:S11]  /*0190*/  LOP3.LUT R5, R4, 0xf, RZ, 0xc0, !PT ;  /* 0x0000000f04057812 */ /* 0x000fd600078ec0ff */
[----:B------:R-:W-:Y:S05]  /*01a0*/  @!P0 BRA `(.L_x_25) ;  /* 0x0000000800308947 */ /* 0x000fea0003800000 */
[----:B------:R-:W-:Y:S02]  /*01b0*/  LOP3.LUT R8, R4, 0xfffffff0, RZ, 0xc0, !PT ;  /* 0xfffffff004087812 */ /* 0x000fe400078ec0ff */
[----:B------:R-:W-:Y:S02]  /*01c0*/  IADD3 R3, PT, PT, R2, -0x8, -R9 ;  /* 0xfffffff802037810 */ /* 0x000fe40007ffe809 */
[C---:B------:R-:W-:Y:S02]  /*01d0*/  IADD3 R7, PT, PT, R9.reuse, 0x8, RZ ;  /* 0x0000000809077810 */ /* 0x040fe40007ffe0ff */
[----:B------:R-:W-:Y:S02]  /*01e0*/  IADD3 R6, PT, PT, R9, UR4, R0 ;  /* 0x0000000409067c10 */ /* 0x000fe4000fffe000 */
[----:B------:R-:W-:Y:S02]  /*01f0*/  MOV R28, RZ ;  /* 0x000000ff001c7202 */ /* 0x000fe40000000f00 */
[----:B------:R-:W-:-:S07]  /*0200*/  IADD3 R8, PT, PT, -R8, RZ, RZ ;  /* 0x000000ff08087210 */ /* 0x000fce0007ffe1ff */
.L_x_26:
[----:B------:R-:W1:Y:S01]  /*0210*/  LDC.64 R12, c[0x0][0x380] ;  /* 0x0000e000ff0c7b82 */ /* 0x000e620000000a00 */
[C---:B------:R-:W-:Y:S01]  /*0220*/  VIADD R11, R3.reuse, 0x7 ;  /* 0x00000007030b7836 */ /* 0x040fe20000000000 */
[----:B------:R-:W-:Y:S02]  /*0230*/  IADD3 R19, PT, PT, R6, 0x1, RZ ;  /* 0x0000000106137810 */ /* 0x000fe40007ffe0ff */
[----:B------:R-:W-:Y:S01]  /*0240*/  IADD3 R21, PT, PT, R3, 0x6, RZ ;  /* 0x0000000603157810 */ /* 0x000fe20007ffe0ff */
[----:B-1----:R-:W-:-:S05]  /*0250*/  IMAD.WIDE.U32 R10, R11, 0x4, R12 ;  /* 0x000000040b0a7825 */ /* 0x002fca00078e000c */
[----:B0-----:R-:W2:Y:S01]  /*0260*/  LDG.E R15, desc[UR6][R10.64] ;  /* 0x000000060a0f7981 */ /* 0x001ea2000c1e1900 */
[----:B------:R-:W-:-:S04]  /*0270*/  IMAD.WIDE.U32 R18, R19, 0x4, R12 ;  /* 0x0000000413127825 */ /* 0x000fc800078e000c */
[--C-:B------:R-:W-:Y:S01]  /*0280*/  IMAD.WIDE.U32 R20, R21, 0x4, R12.reuse ;  /* 0x0000000415147825 */ /* 0x100fe200078e000c */
[----:B------:R-:W3:Y:S04]  /*0290*/  LDG.E R23, desc[UR6][R18.64] ;  /* 0x0000000612177981 */ /* 0x000ee8000c1e1900 */
[----:B------:R0:W4:Y:S01]  /*02a0*/  LDG.E R22, desc[UR6][R20.64] ;  /* 0x0000000614167981 */ /* 0x000122000c1e1900 */
[C---:B------:R-:W-:Y:S02]  /*02b0*/  IADD3 R17, PT, PT, R6.reuse, 0x2, RZ ;  /* 0x0000000206117810 */ /* 0x040fe40007ffe0ff */
[----:B------:R-:W-:Y:S02]  /*02c0*/  IADD3 R25, PT, PT, R3, 0x5, RZ ;  /* 0x0000000503197810 */ /* 0x000fe40007ffe0ff */
[----:B------:R-:W-:Y:S01]  /*02d0*/  IADD3 R27, PT, PT, R6, 0x3, RZ ;  /* 0x00000003061b7810 */ /* 0x000fe20007ffe0ff */
[----:B------:R-:W-:-:S04]  /*02e0*/  IMAD.WIDE.U32 R16, R17, 0x4, R12 ;  /* 0x0000000411107825 */ /* 0x000fc800078e000c */
[--C-:B------:R-:W-:Y:S01]  /*02f0*/  IMAD.WIDE.U32 R24, R25, 0x4, R12.reuse ;  /* 0x0000000419187825 */ /* 0x100fe200078e000c */
[----:B------:R1:W5:Y:S03]  /*0300*/  LDG.E R9, desc[UR6][R16.64] ;  /* 0x0000000610097981 */ /* 0x000366000c1e1900 */
[----:B------:R-:W-:Y:S01]  /*0310*/  VIADD R29, R3, 0x4 ;  /* 0x00000004031d7836 */ /* 0x000fe20000000000 */
[----:B------:R-:W5:Y:S01]  /*0320*/  LDG.E R10, desc[UR6][R24.64] ;  /* 0x00000006180a7981 */ /* 0x000f62000c1e1900 */
[----:B------:R-:W-:Y:S01]  /*0330*/  IMAD.WIDE.U32 R26, R27, 0x4, R12 ;  /* 0x000000041b1a7825 */ /* 0x000fe200078e000c */
[----:B0-----:R-:W-:-:S03]  /*0340*/  IADD3 R21, PT, PT, R6, 0x4, RZ ;  /* 0x0000000406157810 */ /* 0x001fc60007ffe0ff */
[--C-:B------:R-:W-:Y:S01]  /*0350*/  IMAD.WIDE.U32 R18, R29, 0x4, R12.reuse ;  /* 0x000000041d127825 */ /* 0x100fe200078e000c */
[----:B------:R0:W5:Y:S01]  /*0360*/  LDG.E R11, desc[UR6][R26.64] ;  /* 0x000000061a0b7981 */ /* 0x000162000c1e1900 */
[----:B------:R-:W-:Y:S02]  /*0370*/  IADD3 R29, PT, PT, R3, 0x3, RZ ;  /* 0x00000003031d7810 */ /* 0x000fe40007ffe0ff */
[--C-:B------:R-:W-:Y:S02]  /*0380*/  IMAD.WIDE.U32 R20, R21, 0x4, R12.reuse ;  /* 0x0000000415147825 */ /* 0x100fe400078e000c */
[----:B------:R-:W5:Y:S02]  /*0390*/  LDG.E R18, desc[UR6][R18.64] ;  /* 0x0000000612127981 */ /* 0x000f64000c1e1900 */
[----:B-1----:R-:W-:Y:S01]  /*03a0*/  IMAD.WIDE.U32 R16, R29, 0x4, R12 ;  /* 0x000000041d107825 */ /* 0x002fe200078e000c */
[----:B------:R-:W-:Y:S02]  /*03b0*/  IADD3 R29, PT, PT, R6, 0x5, RZ ;  /* 0x00000005061d7810 */ /* 0x000fe40007ffe0ff */
[----:B------:R-:W-:-:S02]  /*03c0*/  IADD3 R14, PT, PT, R3, 0x2, RZ ;  /* 0x00000002030e7810 */ /* 0x000fc40007ffe0ff */
[----:B------:R-:W5:Y:S04]  /*03d0*/  LDG.E R24, desc[UR6][R16.64] ;  /* 0x0000000610187981 */ /* 0x000f68000c1e1900 */
[----:B------:R1:W5:Y:S01]  /*03e0*/  LDG.E R19, desc[UR6][R20.64] ;  /* 0x0000000614137981 */ /* 0x000362000c1e1900 */
[----:B0-----:R-:W-:-:S06]  /*03f0*/  IMAD.WIDE.U32 R26, R14, 0x4, R12 ;  /* 0x000000040e1a7825 */ /* 0x001fcc00078e000c */
[----:B------:R-:W5:Y:S01]  /*0400*/  LDG.E R26, desc[UR6][R26.64] ;  /* 0x000000061a1a7981 */ /* 0x000f62000c1e1900 */
[----:B-1----:R-:W-:Y:S01]  /*0410*/  IMAD.WIDE.U32 R20, R29, 0x4, R12 ;  /* 0x000000041d147825 */ /* 0x002fe200078e000c */
[----:B------:R-:W-:-:S04]  /*0420*/  IADD3 R29, PT, PT, R6, 0x6, RZ ;  /* 0x00000006061d7810 */ /* 0x000fc80007ffe0ff */
[----:B------:R0:W5:Y:S01]  /*0430*/  LDG.E R25, desc[UR6][R20.64] ;  /* 0x0000000614197981 */ /* 0x000162000c1e1900 */
[----:B------:R-:W-:-:S05]  /*0440*/  IADD3 R17, PT, PT, R6, 0x7, RZ ;  /* 0x0000000706117810 */ /* 0x000fca0007ffe0ff */
[----:B------:R-:W-:-:S04]  /*0450*/  IMAD.WIDE.U32 R16, R17, 0x4, R12 ;  /* 0x0000000411107825 */ /* 0x000fc800078e000c */
[----:B0-----:R-:W-:Y:S02]  /*0460*/  IMAD.WIDE.U32 R20, R3, 0x4, R12 ;  /* 0x0000000403147825 */ /* 0x001fe400078e000c */
[----:B------:R-:W5:Y:S04]  /*0470*/  LDG.E R16, desc[UR6][R16.64] ;  /* 0x0000000610107981 */ /* 0x000f68000c1e1900 */
[----:B------:R-:W5:Y:S01]  /*0480*/  LDG.E R20, desc[UR6][R20.64] ;  /* 0x0000000614147981 */ /* 0x000f62000c1e1900 */
[----:B--2---:R-:W-:Y:S01]  /*0490*/  FADD R28, R15, R28 ;  /* 0x0000001c0f1c7221 */ /* 0x004fe20000000000 */
[----:B------:R-:W-:-:S04]  /*04a0*/  IMAD.WIDE.U32 R14, R29, 0x4, R12 ;  /* 0x000000041d0e7825 */ /* 0x000fc800078e000c */
[----:B------:R-:W-:Y:S01]  /*04b0*/  VIADD R29, R3, 0x1 ;  /* 0x00000001031d7836 */ /* 0x000fe20000000000 */
[----:B------:R0:W2:Y:S03]  /*04c0*/  LDG.E R27, desc[UR6][R14.64] ;  /* 0x000000060e1b7981 */ /* 0x0000a6000c1e1900 */
[----:B0-----:R-:W-:-:S04]  /*04d0*/  IMAD.WIDE.U32 R14, R29, 0x4, R12 ;  /* 0x000000041d0e7825 */ /* 0x001fc800078e000c */
[----:B---3--:R-:W-:Y:S02]  /*04e0*/  FADD R23, R28, R23 ;  /* 0x000000171c177221 */ /* 0x008fe40000000000 */
[----:B------:R0:W3:Y:S01]  /*04f0*/  LDG.E R14, desc[UR6][R14.64] ;  /* 0x000000060e0e7981 */ /* 0x0000e2000c1e1900 */
[----:B------:R-:W-:Y:S01]  /*0500*/  IADD3 R29, PT, PT, R6, 0x8, RZ ;  /* 0x00000008061d7810 */ /* 0x000fe20007ffe0ff */
[----:B----4-:R-:W-:Y:S01]  /*0510*/  FADD R17, R23, R22 ;  /* 0x0000001617117221 */ /* 0x010fe20000000000 */
[----:B------:R-:W-:-:S03]  /*0520*/  IADD3 R23, PT, PT, R3, -0x1, RZ ;  /* 0xffffffff03177810 */ /* 0x000fc60007ffe0ff */
[----:B------:R-:W-:-:S04]  /*0530*/  IMAD.WIDE.U32 R28, R29, 0x4, R12 ;  /* 0x000000041d1c7825 */ /* 0x000fc800078e000c */
[----:B------:R-:W-:Y:S02]  /*0540*/  IMAD.WIDE.U32 R22, R23, 0x4, R12 ;  /* 0x0000000417167825 */ /* 0x000fe400078e000c */
[----:B------:R-:W4:Y:S04]  /*0550*/  LDG.E R28, desc[UR6][R28.64] ;  /* 0x000000061c1c7981 */ /* 0x000f28000c1e1900 */
[----:B------:R-:W4:Y:S01]  /*0560*/  LDG.E R22, desc[UR6][R22.64] ;  /* 0x0000000616167981 */ /* 0x000f22000c1e1900 */
[----:B-----5:R-:W-:-:S04]  /*0570*/  FADD R9, R17, R9 ;  /* 0x0000000911097221 */ /* 0x020fc80000000000 */
[----:B------:R-:W-:-:S04]  /*0580*/  FADD R10, R9, R10 ;  /* 0x0000000a090a7221 */ /* 0x000fc80000000000 */
[----:B------:R-:W-:-:S04]  /*0590*/  FADD R11, R10, R11 ;  /* 0x0000000b0a0b7221 */ /* 0x000fc80000000000 */
[----:B------:R-:W-:Y:S01]  /*05a0*/  FADD R18, R11, R18 ;  /* 0x000000120b127221 */ /* 0x000fe20000000000 */
[----:B------:R-:W-:-:S03]  /*05b0*/  IADD3 R11, PT, PT, R6, 0x9, RZ ;  /* 0x00000009060b7810 */ /* 0x000fc60007ffe0ff */
[----:B------:R-:W-:Y:S02]  /*05c0*/  FADD R9, R18, R19 ;  /* 0x0000001312097221 */ /* 0x000fe40000000000 */
[----:B------:R-:W-:Y:S01]  /*05d0*/  IMAD.WIDE.U32 R18, R11, 0x4, R12 ;  /* 0x000000040b127825 */ /* 0x000fe200078e000c */
[----:B------:R-:W-:-:S03]  /*05e0*/  IADD3 R11, PT, PT, R3, -0x2, RZ ;  /* 0xfffffffe030b7810 */ /* 0x000fc60007ffe0ff */
[----:B------:R-:W-:Y:S01]  /*05f0*/  FADD R24, R9, R24 ;  /* 0x0000001809187221 */ /* 0x000fe20000000000 */
[----:B------:R-:W-:Y:S01]  /*0600*/  VIADD R17, R6, 0xa ;  /* 0x0000000a06117836 */ /* 0x000fe20000000000 */
[----:B------:R1:W5:Y:S01]  /*0610*/  LDG.E R9, desc[UR6][R18.64] ;  /* 0x0000000612097981 */ /* 0x000362000c1e1900 */
[----:B------:R-:W-:-:S04]  /*0620*/  IMAD.WIDE.U32 R10, R11, 0x4, R12 ;  /* 0x000000040b0a7825 */ /* 0x000fc800078e000c */
[----:B0-----:R-:W-:Y:S01]  /*0630*/  FADD R15, R24, R25 ;  /* 0x00000019180f7221 */ /* 0x001fe20000000000 */
[----:B------:R-:W-:Y:S01]  /*0640*/  IMAD.WIDE.U32 R24, R17, 0x4, R12 ;  /* 0x0000000411187825 */ /* 0x000fe200078e000c */
[----:B------:R-:W-:Y:S01]  /*0650*/  IADD3 R17, PT, PT, R3, -0x3, RZ ;  /* 0xfffffffd03117810 */ /* 0x000fe20007ffe0ff */
[----:B------:R-:W5:Y:S02]  /*0660*/  LDG.E R11, desc[UR6][R10.64] ;  /* 0x000000060a0b7981 */ /* 0x000f64000c1e1900 */
[----:B------:R-:W-:Y:S01]  /*0670*/  FADD R26, R15, R26 ;  /* 0x0000001a0f1a7221 */ /* 0x000fe20000000000 */
[----:B------:R-:W-:Y:S01]  /*0680*/  IADD3 R15, PT, PT, R6, 0xb, RZ ;  /* 0x0000000b060f7810 */ /* 0x000fe20007ffe0ff */
[--C-:B-1----:R-:W-:Y:S01]  /*0690*/  IMAD.WIDE.U32 R18, R17, 0x4, R12.reuse ;  /* 0x0000000411127825 */ /* 0x102fe200078e000c */
[C---:B------:R-:W-:Y:S01]  /*06a0*/  IADD3 R21, PT, PT, R3.reuse, -0x4, RZ ;  /* 0xfffffffc03157810 */ /* 0x040fe20007ffe0ff */
[----:B------:R0:W5:Y:S04]  /*06b0*/  LDG.E R10, desc[UR6][R24.64] ;  /* 0x00000006180a7981 */ /* 0x000168000c1e1900 */
[----:B------:R-:W5:Y:S01]  /*06c0*/  LDG.E R18, desc[UR6][R18.64] ;  /* 0x0000000612127981 */ /* 0x000f62000c1e1900 */
[----:B------:R-:W-:Y:S01]  /*06d0*/  IADD3 R29, PT, PT, R3, -0x5, RZ ;  /* 0xfffffffb031d7810 */ /* 0x000fe20007ffe0ff */
[----:B0-----:R-:W-:-:S04]  /*06e0*/  IMAD.WIDE.U32 R24, R21, 0x4, R12 ;  /* 0x0000000415187825 */ /* 0x001fc800078e000c */
[----:B------:R-:W-:Y:S02]  /*06f0*/  VIADD R21, R6, 0xd ;  /* 0x0000000d06157836 */ /* 0x000fe40000000000 */
[----:B------:R-:W5:Y:S01]  /*0700*/  LDG.E R25, desc[UR6][R24.64] ;  /* 0x0000000618197981 */ /* 0x000f62000c1e1900 */
[----:B--2---:R-:W-:Y:S01]  /*0710*/  FADD R17, R26, R27 ;  /* 0x0000001b1a117221 */ /* 0x004fe20000000000 */
[----:B------:R-:W-:Y:S01]  /*0720*/  IMAD.WIDE.U32 R26, R15, 0x4, R12 ;  /* 0x000000040f1a7825 */ /* 0x000fe200078e000c */
[----:B------:R-:W-:-:S04]  /*0730*/  IADD3 R15, PT, PT, R6, 0xc, RZ ;  /* 0x0000000c060f7810 */ /* 0x000fc80007ffe0ff */
[----:B------:R-:W2:Y:S01]  /*0740*/  LDG.E R19, desc[UR6][R26.64] ;  /* 0x000000061a137981 */ /* 0x000ea2000c1e1900 */
[----:B---3--:R-:W-:Y:S01]  /*0750*/  FADD R17, R17, R14 ;  /* 0x0000000e11117221 */ /* 0x008fe20000000000 */
[----:B------:R-:W-:-:S04]  /*0760*/  IMAD.WIDE.U32 R14, R15, 0x4, R12 ;  /* 0x000000040f0e7825 */ /* 0x000fc800078e000c */
[----:B------:R-:W-:Y:S01]  /*0770*/  FADD R17, R17, R16 ;  /* 0x0000001011117221 */ /* 0x000fe20000000000 */
[----:B------:R0:W3:Y:S03]  /*0780*/  LDG.E R24, desc[UR6][R14.64] ;  /* 0x000000060e187981 */ /* 0x0000e6000c1e1900 */
[----:B------:R-:W-:Y:S01]  /*0790*/  FADD R23, R17, R20 ;  /* 0x0000001411177221 */ /* 0x000fe20000000000 */
[----:B------:R-:W-:Y:S01]  /*07a0*/  IMAD.WIDE.U32 R20, R21, 0x4, R12 ;  /* 0x0000000415147825 */ /* 0x000fe200078e000c */
[----:B------:R-:W-:-:S03]  /*07b0*/  IADD3 R17, PT, PT, R3, -0x6, RZ ;  /* 0xfffffffa03117810 */ /* 0x000fc60007ffe0ff */
[----:B0-----:R-:W-:Y:S01]  /*07c0*/  IMAD.WIDE.U32 R14, R29, 0x4, R12 ;  /* 0x000000041d0e7825 */ /* 0x001fe200078e000c */
[----:B------:R0:W3:Y:S03]  /*07d0*/  LDG.E R26, desc[UR6][R20.64] ;  /* 0x00000006141a7981 */ /* 0x0000e6000c1e1900 */
[----:B----4-:R-:W-:Y:S01]  /*07e0*/  FADD R23, R23, R28 ;  /* 0x0000001c17177221 */ /* 0x010fe20000000000 */
[----:B------:R1:W4:Y:S01]  /*07f0*/  LDG.E R27, desc[UR6][R14.64] ;  /* 0x000000060e1b7981 */ /* 0x000322000c1e1900 */
[----:B------:R-:W-:Y:S01]  /*0800*/  IMAD.WIDE.U32 R16, R17, 0x4, R12 ;  /* 0x0000000411107825 */ /* 0x000fe200078e000c */
[----:B0-----:R-:W-:-:S03]  /*0810*/  IADD3 R21, PT, PT, R6, 0xe, RZ ;  /* 0x0000000e06157810 */ /* 0x001fc60007ffe0ff */
[----:B------:R-:W-:Y:S01]  /*0820*/  FADD R29, R23, R22 ;  /* 0x00000016171d7221 */ /* 0x000fe20000000000 */
[----:B------:R-:W-:Y:S01]  /*0830*/  IADD3 R20, PT, PT, R3, -0x7, RZ ;  /* 0xfffffff903147810 */ /* 0x000fe20007ffe0ff */
[----:B------:R0:W4:Y:S01]  /*0840*/  LDG.E R28, desc[UR6][R16.64] ;  /* 0x00000006101c7981 */ /* 0x000122000c1e1900 */
[----:B------:R-:W-:Y:S01]  /*0850*/  IADD3 R23, PT, PT, R6, 0xf, RZ ;  /* 0x0000000f06177810 */ /* 0x000fe20007ffe0ff */
[----:B-1----:R-:W-:-:S06]  /*0860*/  IMAD.WIDE.U32 R14, R21, 0x4, R12 ;  /* 0x00000004150e7825 */ /* 0x002fcc00078e000c */
[----:B------:R-:W4:Y:S01]  /*0870*/  LDG.E R14, desc[UR6][R14.64] ;  /* 0x000000060e0e7981 */ /* 0x000f22000c1e1900 */
[----:B0-----:R-:W-:-:S04]  /*0880*/  IMAD.WIDE.U32 R16, R20, 0x4, R12 ;  /* 0x0000000414107825 */ /* 0x001fc800078e000c */
[--C-:B------:R-:W-:Y:S01]  /*0890*/  IMAD.WIDE.U32 R20, R23, 0x4, R12.reuse ;  /* 0x0000000417147825 */ /* 0x100fe200078e000c */
[----:B------:R-:W-:Y:S01]  /*08a0*/  IADD3 R23, PT, PT, R3, -0x8, RZ ;  /* 0xfffffff803177810 */ /* 0x000fe20007ffe0ff */
[----:B------:R-:W4:Y:S02]  /*08b0*/  LDG.E R16, desc[UR6][R16.64] ;  /* 0x0000000610107981 */ /* 0x000f24000c1e1900 */
[----:B------:R-:W-:Y:S02]  /*08c0*/  VIADD R6, R6, 0x10 ;  /* 0x0000001006067836 */ /* 0x000fe40000000000 */
[--C-:B------:R-:W-:Y:S01]  /*08d0*/  IMAD.WIDE.U32 R22, R23, 0x4, R12.reuse ;  /* 0x0000000417167825 */ /* 0x100fe200078e000c */
[----:B------:R-:W4:Y:S03]  /*08e0*/  LDG.E R20, desc[UR6][R20.64] ;  /* 0x0000000614147981 */ /* 0x000f26000c1e1900 */
[----:B------:R-:W-:-:S02]  /*08f0*/  IMAD.WIDE.U32 R12, R6, 0x4, R12 ;  /* 0x00000004060c7825 */ /* 0x000fc400078e000c */
[----:B------:R-:W4:Y:S04]  /*0900*/  LDG.E R22, desc[UR6][R22.64] ;  /* 0x0000000616167981 */ /* 0x000f28000c1e1900 */
[----:B------:R-:W4:Y:S01]  /*0910*/  LDG.E R12, desc[UR6][R12.64] ;  /* 0x000000060c0c7981 */ /* 0x000f22000c1e1900 */
[----:B-----5:R-:W-:-:S04]  /*0920*/  FADD R9, R29, R9 ;  /* 0x000000091d097221 */ /* 0x020fc80000000000 */
[----:B------:R-:W-:-:S04]  /*0930*/  FADD R9, R9, R11 ;  /* 0x0000000b09097221 */ /* 0x000fc80000000000 */
[----:B------:R-:W-:-:S04]  /*0940*/  FADD R9, R9, R10 ;  /* 0x0000000a09097221 */ /* 0x000fc80000000000 */
[----:B------:R-:W-:Y:S01]  /*0950*/  FADD R18, R9, R18 ;  /* 0x0000001209127221 */ /* 0x000fe20000000000 */
[----:B------:R-:W-:-:S04]  /*0960*/  IADD3 R8, PT, PT, R8, 0x10, RZ ;  /* 0x0000001008087810 */ /* 0x000fc80007ffe0ff */
[----:B------:R-:W-:Y:S02]  /*0970*/  ISETP.NE.AND P0, PT, R8, RZ, PT ;  /* 0x000000ff0800720c */ /* 0x000fe40003f05270 */
[----:B------:R-:W-:Y:S02]  /*0980*/  IADD3 R7, PT, PT, R7, 0x10, RZ ;  /* 0x0000001007077810 */ /* 0x000fe40007ffe0ff */
[----:B------:R-:W-:Y:S01]  /*0990*/  IADD3 R3, PT, PT, R3, -0x10, RZ ;  /* 0xfffffff003037810 */ /* 0x000fe20007ffe0ff */
[----:B--2---:R-:W-:-:S04]  /*09a0*/  FADD R18, R18, R19 ;  /* 0x0000001312127221 */ /* 0x004fc80000000000 */
[----:B------:R-:W-:-:S04]  /*09b0*/  FADD R25, R18, R25 ;  /* 0x0000001912197221 */ /* 0x000fc80000000000 */
[----:B---3--:R-:W-:-:S04]  /*09c0*/  FADD R24, R25, R24 ;  /* 0x0000001819187221 */ /* 0x008fc80000000000 */
[----:B----4-:R-:W-:-:S04]  /*09d0*/  FADD R27, R24, R27 ;  /* 0x0000001b181b7221 */ /* 0x010fc80000000000 */
[----:B------:R-:W-:-:S04]  /*09e0*/  FADD R27, R27, R26 ;  /* 0x0000001a1b1b7221 */ /* 0x000fc80000000000 */
[----:B------:R-:W-:-:S04]  /*09f0*/  FADD R27, R27, R28 ;  /* 0x0000001c1b1b7221 */ /* 0x000fc80000000000 */
[----:B------:R-:W-:-:S04]  /*0a00*/  FADD R27, R27, R14 ;  /* 0x0000000e1b1b7221 */ /* 0x000fc80000000000 */
[----:B------:R-:W-:-:S04]  /*0a10*/  FADD R27, R27, R16 ;  /* 0x000000101b1b7221 */ /* 0x000fc80000000000 */
[----:B------:R-:W-:-:S04]  /*0a20*/  FADD R27, R27, R20 ;  /* 0x000000141b1b7221 */ /* 0x000fc80000000000 */
[----:B------:R-:W-:-:S04]  /*0a30*/  FADD R27, R27, R22 ;  /* 0x000000161b1b7221 */ /* 0x000fc80000000000 */
[----:B------:R-:W-:Y:S01]  /*0a40*/  FADD R28, R27, R12 ;  /* 0x0000000c1b1c7221 */ /* 0x000fe20000000000 */
[----:B------:R-:W-:Y:S06]  /*0a50*/  @P0 BRA `(.L_x_26) ;  /* 0xfffffff400ec0947 */ /* 0x000fec000383ffff */
[----:B------:R-:W-:-:S07]  /*0a60*/  IADD3 R7, PT, PT, R7, -0x7, RZ ;  /* 0xfffffff907077810 */ /* 0x000fce0007ffe0ff */
.L_x_25:
[----:B------:R-:W-:-:S13]  /*0a70*/  ISETP.NE.AND P0, PT, R5, RZ, PT ;  /* 0x000000ff0500720c */ /* 0x000fda0003f05270 */
[----:B------:R-:W-:Y:S05]  /*0a80*/  @!P0 BRA `(.L_x_24) ;  /* 0x0000000400fc8947 */ /* 0x000fea0003800000 */
[----:B------:R-:W-:Y:S02]  /*0a90*/  ISETP.GE.U32.AND P0, PT, R5, 0x8, PT ;  /* 0x000000080500780c */ /* 0x000fe40003f06070 */
[----:B------:R-:W-:-:S04]  /*0aa0*/  LOP3.LUT R3, R4, 0x7, RZ, 0xc0, !PT ;  /* 0x0000000704037812 */ /* 0x000fc800078ec0ff */
[----:B------:R-:W-:-:S07]  /*0ab0*/  ISETP.NE.AND P1, PT, R3, RZ, PT ;  /* 0x000000ff0300720c */ /* 0x000fce0003f25270 */
[----:B------:R-:W-:Y:S06]  /*0ac0*/  @!P0 BRA `(.L_x_27) ;  /* 0x00000004000c8947 */ /* 0x000fec0003800000 */
[----:B------:R-:W1:Y:S01]  /*0ad0*/  LDC.64 R12, c[0x0][0x380] ;  /* 0x0000e000ff0c7b82 */ /* 0x000e620000000a00 */
[CC--:B------:R-:W-:Y:S01]  /*0ae0*/  IADD3 R27, PT, PT, R2.reuse, -R7.reuse, RZ ;  /* 0x80000007021b7210 */ /* 0x0c0fe20007ffe0ff */
[----:B------:R-:W-:Y:S01]  /*0af0*/  IMAD.IADD R19, R2, 0x1, R7 ;  /* 0x0000000102137824 */ /* 0x000fe200078e0207 */
[----:B------:R-:W-:-:S04]  /*0b00*/  LOP3.LUT R5, RZ, R7, RZ, 0x33, !PT ;  /* 0x00000007ff057212 */ /* 0x000fc800078e33ff */
[----:B------:R-:W-:Y:S02]  /*0b10*/  IADD3 R9, PT, PT, R2, R5, RZ ;  /* 0x0000000502097210 */ /* 0x000fe40007ffe0ff */
[----:B------:R-:W-:Y:S02]  /*0b20*/  IADD3 R15, PT, PT, R19, 0x1, RZ ;  /* 0x00000001130f7810 */ /* 0x000fe40007ffe0ff */
[C---:B------:R-:W-:Y:S01]  /*0b30*/  IADD3 R17, PT, PT, R27.reuse, -0x2, RZ ;  /* 0xfffffffe1b117810 */ /* 0x040fe20007ffe0ff */
[----:B-1----:R-:W-:-:S04]  /*0b40*/  IMAD.WIDE.U32 R20, R27, 0x4, R12 ;  /* 0x000000041b147825 */ /* 0x002fc800078e000c */
[--C-:B------:R-:W-:Y:S01]  /*0b50*/  IMAD.WIDE.U32 R10, R19, 0x4, R12.reuse ;  /* 0x00000004130a7825 */ /* 0x100fe200078e000c */
[----:B0-----:R-:W2:Y:S03]  /*0b60*/  LDG.E R5, desc[UR6][R20.64] ;  /* 0x0000000614057981 */ /* 0x001ea6000c1e1900 */
[--C-:B------:R-:W-:Y:S01]  /*0b70*/  IMAD.WIDE.U32 R8, R9, 0x4, R12.reuse ;  /* 0x0000000409087825 */ /* 0x100fe200078e000c */
[----:B------:R-:W3:Y:S03]  /*0b80*/  LDG.E R26, desc[UR6][R10.64] ;  /* 0x000000060a1a7981 */ /* 0x000ee6000c1e1900 */
[----:B------:R-:W-:Y:S01]  /*0b90*/  IMAD.WIDE.U32 R14, R15, 0x4, R12 ;  /* 0x000000040f0e7825 */ /* 0x000fe200078e000c */
[----:B------:R0:W4:Y:S01]  /*0ba0*/  LDG.E R25, desc[UR6][R8.64] ;  /* 0x0000000608197981 */ /* 0x000122000c1e1900 */
[----:B------:R-:W-:-:S02]  /*0bb0*/  IADD3 R23, PT, PT, R19, 0x2, RZ ;  /* 0x0000000213177810 */ /* 0x000fc40007ffe0ff */
[----:B------:R-:W-:Y:S01]  /*0bc0*/  IADD3 R29, PT, PT, R27, -0x3, RZ ;  /* 0xfffffffd1b1d7810 */ /* 0x000fe20007ffe0ff */
[----:B------:R1:W5:Y:S01]  /*0bd0*/  LDG.E R24, desc[UR6][R14.64] ;  /* 0x000000060e187981 */ /* 0x000362000c1e1900 */
[----:B0-----:R-:W-:-:S04]  /*0be0*/  IMAD.WIDE.U32 R8, R17, 0x4, R12 ;  /* 0x0000000411087825 */ /* 0x001fc800078e000c */
[--C-:B------:R-:W-:Y:S02]  /*0bf0*/  IMAD.WIDE.U32 R16, R23, 0x4, R12.reuse ;  /* 0x0000000417107825 */ /* 0x100fe400078e000c */
[----:B------:R0:W5:Y:S01]  /*0c00*/  LDG.E R23, desc[UR6][R8.64] ;  /* 0x0000000608177981 */ /* 0x000162000c1e1900 */
[----:B------:R-:W-:Y:S01]  /*0c10*/  IADD3 R6, PT, PT, R27, -0x4, RZ ;  /* 0xfffffffc1b067810 */ /* 0x000fe20007ffe0ff */
[--C-:B------:R-:W-:Y:S02]  /*0c20*/  IMAD.WIDE.U32 R20, R29, 0x4, R12.reuse ;  /* 0x000000041d147825 */ /* 0x100fe400078e000c */
[----:B------:R0:W5:Y:S02]  /*0c30*/  LDG.E R22, desc[UR6][R16.64] ;  /* 0x0000000610167981 */ /* 0x000164000c1e1900 */
[----:B------:R-:W-:Y:S02]  /*0c40*/  VIADD R29, R19, 0x3 ;  /* 0x00000003131d7836 */ /* 0x000fe40000000000 */
[----:B------:R-:W5:Y:S02]  /*0c50*/  LDG.E R11, desc[UR6][R20.64] ;  /* 0x00000006140b7981 */ /* 0x000f64000c1e1900 */
[----:B-1----:R-:W-:Y:S01]  /*0c60*/  IMAD.WIDE.U32 R14, R29, 0x4, R12 ;  /* 0x000000041d0e7825 */ /* 0x002fe200078e000c */
[----:B------:R-:W-:-:S03]  /*0c70*/  IADD3 R29, PT, PT, R19, 0x4, RZ ;  /* 0x00000004131d7810 */ /* 0x000fc60007ffe0ff */
[--C-:B0-----:R-:W-:Y:S01]  /*0c80*/  IMAD.WIDE.U32 R8, R6, 0x4, R12.reuse ;  /* 0x0000000406087825 */ /* 0x101fe200078e000c */
[----:B------:R0:W5:Y:S01]  /*0c90*/  LDG.E R10, desc[UR6][R14.64] ;  /* 0x000000060e0a7981 */ /* 0x000162000c1e1900 */
[----:B------:R-:W-:Y:S02]  /*0ca0*/  IADD3 R6, PT, PT, R27, -0x5, RZ ;  /* 0xfffffffb1b067810 */ /* 0x000fe40007ffe0ff */
[--C-:B------:R-:W-:Y:S01]  /*0cb0*/  IMAD.WIDE.U32 R16, R29, 0x4, R12.reuse ;  /* 0x000000041d107825 */ /* 0x100fe200078e000c */
[C---:B------:R-:W-:Y:S01]  /*0cc0*/  IADD3 R29, PT, PT, R19.reuse, 0x5, RZ ;  /* 0x00000005131d7810 */ /* 0x040fe20007ffe0ff */
[----:B------:R-:W5:Y:S01]  /*0cd0*/  LDG.E R9, desc[UR6][R8.64] ;  /* 0x0000000608097981 */ /* 0x000f62000c1e1900 */
[----:B------:R-:W-:Y:S01]  /*0ce0*/  IADD3 R18, PT, PT, R19, 0x6, RZ ;  /* 0x0000000613127810 */ /* 0x000fe20007ffe0ff */
[----:B0-----:R-:W-:-:S04]  /*0cf0*/  IMAD.WIDE.U32 R14, R6, 0x4, R12 ;  /* 0x00000004060e7825 */ /* 0x001fc800078e000c */
[----:B------:R-:W-:Y:S01]  /*0d00*/  IMAD.WIDE.U32 R20, R29, 0x4, R12 ;  /* 0x000000041d147825 */ /* 0x000fe200078e000c */
[----:B------:R0:W5:Y:S01]  /*0d10*/  LDG.E R8, desc[UR6][R16.64] ;  /* 0x0000000610087981 */ /* 0x000162000c1e1900 */
[----:B------:R-:W-:-:S03]  /*0d20*/  IADD3 R29, PT, PT, R27, -0x6, RZ ;  /* 0xfffffffa1b1d7810 */ /* 0x000fc60007ffe0ff */
[----:B------:R1:W5:Y:S04]  /*0d30*/  LDG.E R6, desc[UR6][R14.64] ;  /* 0x000000060e067981 */ /* 0x000368000c1e1900 */
[----:B------:R-:W5:Y:S01]  /*0d40*/  LDG.E R20, desc[UR6][R20.64] ;  /* 0x0000000614147981 */ /* 0x000f62000c1e1900 */
[----:B0-----:R-:W-:-:S04]  /*0d50*/  IMAD.WIDE.U32 R16, R18, 0x4, R12 ;  /* 0x0000000412107825 */ /* 0x001fc800078e000c */
[--C-:B-1----:R-:W-:Y:S02]  /*0d60*/  IMAD.WIDE.U32 R14, R29, 0x4, R12.reuse ;  /* 0x000000041d0e7825 */ /* 0x102fe400078e000c */
[----:B------:R0:W5:Y:S02]  /*0d70*/  LDG.E R29, desc[UR6][R16.64] ;  /* 0x00000006101d7981 */ /* 0x000164000c1e1900 */
[----:B------:R-:W-:Y:S02]  /*0d80*/  VIADD R18, R27, 0xfffffff9 ;  /* 0xfffffff91b127836 */ /* 0x000fe40000000000 */
[----:B------:R-:W5:Y:S01]  /*0d90*/  LDG.E R27, desc[UR6][R14.64] ;  /* 0x000000060e1b7981 */ /* 0x000f62000c1e1900 */
[----:B0-----:R-:W-:Y:S01]  /*0da0*/  IADD3 R17, PT, PT, R19, 0x7, RZ ;  /* 0x0000000713117810 */ /* 0x001fe20007ffe0ff */
[----:B------:R-:W-:-:S04]  /*0db0*/  IMAD.WIDE.U32 R18, R18, 0x4, R12 ;  /* 0x0000000412127825 */ /* 0x000fc800078e000c */
[----:B------:R-:W-:Y:S02]  /*0dc0*/  IMAD.WIDE.U32 R12, R17, 0x4, R12 ;  /* 0x00000004110c7825 */ /* 0x000fe400078e000c */
[----:B------:R-:W5:Y:S04]  /*0dd0*/  LDG.E R18, desc[UR6][R18.64] ;  /* 0x0000000612127981 */ /* 0x000f68000c1e1900 */
[----:B------:R-:W5:Y:S01]  /*0de0*/  LDG.E R12, desc[UR6][R12.64] ;  /* 0x000000060c0c7981 */ /* 0x000f62000c1e1900 */
[----:B------:R-:W-:Y:S01]  /*0df0*/  IADD3 R7, PT, PT, R7, 0x8, RZ ;  /* 0x0000000807077810 */ /* 0x000fe20007ffe0ff */
[----:B--2---:R-:W-:-:S04]  /*0e00*/  FADD R5, R28, R5 ;  /* 0x000000051c057221 */ /* 0x004fc80000000000 */
[----:B---3--:R-:W-:-:S04]  /*0e10*/  FADD R26, R5, R26 ;  /* 0x0000001a051a7221 */ /* 0x008fc80000000000 */
[----:B----4-:R-:W-:-:S04]  /*0e20*/  FADD R25, R26, R25 ;  /* 0x000000191a197221 */ /* 0x010fc80000000000 */
[----:B-----5:R-:W-:-:S04]  /*0e30*/  FADD R24, R25, R24 ;  /* 0x0000001819187221 */ /* 0x020fc80000000000 */
[----:B------:R-:W-:-:S04]  /*0e40*/  FADD R23, R24, R23 ;  /* 0x0000001718177221 */ /* 0x000fc80000000000 */
        /* <DEDUP_REMOVED lines=10> */
[----:B------:R-:W-:-:S07]  /*0ef0*/  FADD R28, R29, R12 ;  /* 0x0000000c1d1c7221 */ /* 0x000fce0000000000 */
.L_x_27:
[----:B------:R-:W-:Y:S05]  /*0f00*/  @!P1 BRA `(.L_x_24) ;  /* 0x0000000000dc9947 */ /* 0x000fea0003800000 */
[----:B------:R-:W-:Y:S02]  /*0f10*/  ISETP.GE.U32.AND P0, PT, R3, 0x4, PT ;  /* 0x000000040300780c */ /* 0x000fe40003f06070 */
[----:B------:R-:W-:-:S04]  /*0f20*/  LOP3.LUT R6, R4, 0x3, RZ, 0xc0, !PT ;  /* 0x0000000304067812 */ /* 0x000fc800078ec0ff */
[----:B------:R-:W-:-:S07]  /*0f30*/  ISETP.NE.AND P1, PT, R6, RZ, PT ;  /* 0x000000ff0600720c */ /* 0x000fce0003f25270 */
[----:B------:R-:W-:Y:S06]  /*0f40*/  @!P0 BRA `(.L_x_28) ;  /* 0x00000000008c8947 */ /* 0x000fec0003800000 */
[----:B------:R-:W1:Y:S01]  /*0f50*/  LDC.64 R4, c[0x0][0x380] ;  /* 0x0000e000ff047b82 */ /* 0x000e620000000a00 */
[CC--:B------:R-:W-:Y:S02]  /*0f60*/  IADD3 R21, PT, PT, R2.reuse, -R7.reuse, RZ ;  /* 0x8000000702157210 */ /* 0x0c0fe40007ffe0ff */
[-C--:B------:R-:W-:Y:S02]  /*0f70*/  LOP3.LUT R3, RZ, R7.reuse, RZ, 0x33, !PT ;  /* 0x00000007ff037212 */ /* 0x080fe400078e33ff */
[C---:B------:R-:W-:Y:S02]  /*0f80*/  IADD3 R17, PT, PT, R2.reuse, R7, RZ ;  /* 0x0000000702117210 */ /* 0x040fe40007ffe0ff */
[----:B------:R-:W-:Y:S02]  /*0f90*/  IADD3 R11, PT, PT, R2, R3, RZ ;  /* 0x00000003020b7210 */ /* 0x000fe40007ffe0ff */
[----:B------:R-:W-:Y:S01]  /*0fa0*/  IADD3 R13, PT, PT, R17, 0x1, RZ ;  /* 0x00000001110d7810 */ /* 0x000fe20007ffe0ff */
[----:B------:R-:W-:-:S02]  /*0fb0*/  VIADD R9, R21, 0xfffffffe ;  /* 0xfffffffe15097836 */ /* 0x000fc40000000000 */
[----:B-1----:R-:W-:-:S04]  /*0fc0*/  IMAD.WIDE.U32 R14, R21, 0x4, R4 ;  /* 0x00000004150e7825 */ /* 0x002fc800078e0004 */
[--C-:B------:R-:W-:Y:S01]  /*0fd0*/  IMAD.WIDE.U32 R18, R17, 0x4, R4.reuse ;  /* 0x0000000411127825 */ /* 0x100fe200078e0004 */
[----:B0-----:R0:W2:Y:S03]  /*0fe0*/  LDG.E R3, desc[UR6][R14.64] ;  /* 0x000000060e037981 */ /* 0x0010a6000c1e1900 */
[--C-:B------:R-:W-:Y:S01]  /*0ff0*/  IMAD.WIDE.U32 R10, R11, 0x4, R4.reuse ;  /* 0x000000040b0a7825 */ /* 0x100fe200078e0004 */
[----:B------:R1:W3:Y:S03]  /*1000*/  LDG.E R16, desc[UR6][R18.64] ;  /* 0x0000000612107981 */ /* 0x0002e6000c1e1900 */
[--C-:B------:R-:W-:Y:S01]  /*1010*/  IMAD.WIDE.U32 R12, R13, 0x4, R4.reuse ;  /* 0x000000040d0c7825 */ /* 0x100fe200078e0004 */
[----:B------:R-:W-:Y:S01]  /*1020*/  IADD3 R23, PT, PT, R17, 0x2, RZ ;  /* 0x0000000211177810 */ /* 0x000fe20007ffe0ff */
[----:B------:R-:W4:Y:S02]  /*1030*/  LDG.E R10, desc[UR6][R10.64] ;  /* 0x000000060a0a7981 */ /* 0x000f24000c1e1900 */
[--C-:B------:R-:W-:Y:S01]  /*1040*/  IMAD.WIDE.U32 R8, R9, 0x4, R4.reuse ;  /* 0x0000000409087825 */ /* 0x100fe200078e0004 */
[----:B------:R-:W-:Y:S01]  /*1050*/  IADD3 R21, PT, PT, R21, -0x3, RZ ;  /* 0xfffffffd15157810 */ /* 0x000fe20007ffe0ff */
[----:B------:R-:W5:Y:S02]  /*1060*/  LDG.E R12, desc[UR6][R12.64] ;  /* 0x000000060c0c7981 */ /* 0x000f64000c1e1900 */
[--C-:B0-----:R-:W-:Y:S01]  /*1070*/  IMAD.WIDE.U32 R14, R23, 0x4, R4.reuse ;  /* 0x00000004170e7825 */ /* 0x101fe200078e0004 */
[----:B------:R-:W-:Y:S01]  /*1080*/  IADD3 R17, PT, PT, R17, 0x3, RZ ;  /* 0x0000000311117810 */ /* 0x000fe20007ffe0ff */
[----:B------:R-:W5:Y:S02]  /*1090*/  LDG.E R8, desc[UR6][R8.64] ;  /* 0x0000000608087981 */ /* 0x000f64000c1e1900 */
[----:B-1----:R-:W-:-:S02]  /*10a0*/  IMAD.WIDE.U32 R18, R21, 0x4, R4 ;  /* 0x0000000415127825 */ /* 0x002fc400078e0004 */
[----:B------:R-:W5:Y:S02]  /*10b0*/  LDG.E R14, desc[UR6][R14.64] ;  /* 0x000000060e0e7981 */ /* 0x000f64000c1e1900 */
        /* <DEDUP_REMOVED lines=11> */
[----:B------:R-:W-:-:S07]  /*1170*/  FADD R28, R3, R4 ;  /* 0x00000004031c7221 */ /* 0x000fce0000000000 */
.L_x_28:
[----:B------:R-:W-:Y:S05]  /*1180*/  @!P1 BRA `(.L_x_24) ;  /* 0x00000000003c9947 */ /* 0x000fea0003800000 */
[----:B------:R-:W1:Y:S01]  /*1190*/  LDC.64 R8, c[0x0][0x380] ;  /* 0x0000e000ff087b82 */ /* 0x000e620000000a00 */
[----:B------:R-:W-:Y:S02]  /*11a0*/  IADD3 R3, PT, PT, R0, UR4, R7 ;  /* 0x0000000400037c10 */ /* 0x000fe4000fffe007 */
[----:B------:R-:W-:Y:S02]  /*11b0*/  IADD3 R11, PT, PT, R2, -R7, RZ ;  /* 0x80000007020b7210 */ /* 0x000fe40007ffe0ff */
[----:B------:R-:W-:-:S07]  /*11c0*/  IADD3 R0, PT, PT, -R6, RZ, RZ ;  /* 0x000000ff06007210 */ /* 0x000fce0007ffe1ff */
.L_x_29:
[----:B-1----:R-:W-:-:S04]  /*11d0*/  IMAD.WIDE.U32 R4, R11, 0x4, R8 ;  /* 0x000000040b047825 */ /* 0x002fc800078e0008 */
[----:B------:R-:W-:Y:S02]  /*11e0*/  IMAD.WIDE.U32 R6, R3, 0x4, R8 ;  /* 0x0000000403067825 */ /* 0x000fe400078e0008 */
[----:B0-----:R-:W2:Y:S04]  /*11f0*/  LDG.E R5, desc[UR6][R4.64] ;  /* 0x0000000604057981 */ /* 0x001ea8000c1e1900 */
[----:B------:R-:W3:Y:S01]  /*1200*/  LDG.E R7, desc[UR6][R6.64] ;  /* 0x0000000606077981 */ /* 0x000ee2000c1e1900 */
[----:B------:R-:W-:Y:S01]  /*1210*/  VIADD R0, R0, 0x1 ;  /* 0x0000000100007836 */ /* 0x000fe20000000000 */
[----:B------:R-:W-:Y:S02]  /*1220*/  IADD3 R11, PT, PT, R11, -0x1, RZ ;  /* 0xffffffff0b0b7810 */ /* 0x000fe40007ffe0ff */
[----:B------:R-:W-:-:S02]  /*1230*/  IADD3 R3, PT, PT, R3, 0x1, RZ ;  /* 0x0000000103037810 */ /* 0x000fc40007ffe0ff */
[----:B------:R-:W-:Y:S01]  /*1240*/  ISETP.NE.AND P0, PT, R0, RZ, PT ;  /* 0x000000ff0000720c */ /* 0x000fe20003f05270 */
[----:B--2---:R-:W-:-:S04]  /*1250*/  FADD R28, R5, R28 ;  /* 0x0000001c051c7221 */ /* 0x004fc80000000000 */
[----:B---3--:R-:W-:-:S08]  /*1260*/  FADD R28, R28, R7 ;  /* 0x000000071c1c7221 */ /* 0x008fd00000000000 */
[----:B------:R-:W-:Y:S05]  /*1270*/  @P0 BRA `(.L_x_29) ;  /* 0xfffffffc00d40947 */ /* 0x000fea000383ffff */
.L_x_24:
[----:B------:R-:W-:Y:S01]  /*1280*/  I2FP.F32.S32 R0, UR8 ;  /* 0x0000000800007c45 */ /* 0x000fe20008201400 */
[----:B------:R-:W-:Y:S04]  /*1290*/  BSSY.RECONVERGENT B0, `(.L_x_30) ;  /* 0x000000d000007945 */ /* 0x000fe80003800200 */
[----:B------:R-:W-:-:S04]  /*12a0*/  FADD R0, R0, R0 ;  /* 0x0000000000007221 */ /* 0x000fc80000000000 */
[----:B------:R-:W1:Y:S08]  /*12b0*/  MUFU.RCP R3, R0 ;  /* 0x0000000000037308 */ /* 0x000e700000001000 */
[----:B------:R-:W2:Y:S01]  /*12c0*/  FCHK P0, R28, R0 ;  /* 0x000000001c007302 */ /* 0x000ea20000000000 */
[----:B-1----:R-:W-:-:S04]  /*12d0*/  FFMA R4, -R0, R3, 1 ;  /* 0x3f80000000047423 */ /* 0x002fc80000000103 */
[----:B------:R-:W-:-:S04]  /*12e0*/  FFMA R3, R3, R4, R3 ;  /* 0x0000000403037223 */ /* 0x000fc80000000003 */
[----:B------:R-:W-:-:S04]  /*12f0*/  FFMA R5, R3, R28, RZ ;  /* 0x0000001c03057223 */ /* 0x000fc800000000ff */
[----:B------:R-:W-:-:S04]  /*1300*/  FFMA R4, -R0, R5, R28 ;  /* 0x0000000500047223 */ /* 0x000fc8000000011c */
[----:B------:R-:W-:Y:S01]  /*1310*/  FFMA R6, R3, R4, R5 ;  /* 0x0000000403067223 */ /* 0x000fe20000000005 */
[----:B--2---:R-:W-:Y:S06]  /*1320*/  @!P0 BRA `(.L_x_31) ;  /* 0x00000000000c8947 */ /* 0x004fec0003800000 */
[----:B------:R-:W-:-:S07]  /*1330*/  MOV R4, 0x1350 ;  /* 0x0000135000047802 */ /* 0x000fce0000000f00 */
[----:B0-----:R-:W-:Y:S05]  /*1340*/  CALL.REL.NOINC `($__internal_1_$__cuda_sm3x_div_rn_noftz_f32_slowpath) ;  /* 0x0000000000207944 */ /* 0x001fea0003c00000 */
[----:B------:R-:W-:-:S07]  /*1350*/  MOV R6, R0 ;  /* 0x0000000000067202 */ /* 0x000fce0000000f00 */
.L_x_31:
[----:B0-----:R-:W-:Y:S05]  /*1360*/  BSYNC.RECONVERGENT B0 ;  /* 0x0000000000007941 */ /* 0x001fea0003800200 */
.L_x_30:
[----:B------:R-:W0:Y:S01]  /*1370*/  LDC.64 R4, c[0x0][0x388] ;  /* 0x0000e200ff047b82 */ /* 0x000e220000000a00 */
[----:B------:R-:W1:Y:S01]  /*1380*/  LDCU UR4, c[0x0][0x39c] ;  /* 0x00007380ff0477ac */ /* 0x000e620008000800 */
[----:B0-----:R-:W-:-:S04]  /*1390*/  IMAD.WIDE.U32 R2, R2, 0x4, R4 ;  /* 0x0000000402027825 */ /* 0x001fc800078e0004 */
[----:B-1----:R-:W-:-:S05]  /*13a0*/  FADD R5, R6, -UR4 ;  /* 0x8000000406057e21 */ /* 0x002fca0008000000 */
[----:B------:R-:W-:Y:S01]  /*13b0*/  STG.E desc[UR6][R2.64], R5 ;  /* 0x0000000502007986 */ /* 0x000fe2000c101906 */
[----:B------:R-:W-:Y:S05]  /*13c0*/  EXIT ;  /* 0x000000000000794d */ /* 0x000fea0003800000 */
        .weak           $__internal_1_$__cuda_sm3x_div_rn_noftz_f32_slowpath
        .type           $__internal_1_$__cuda_sm3x_div_rn_noftz_f32_slowpath,@function
        .size           $__internal_1_$__cuda_sm3x_div_rn_noftz_f32_slowpath,(.L_x_45 - $__internal_1_$__cuda_sm3x_div_rn_noftz_f32_slowpath)
$__internal_1_$__cuda_sm3x_div_rn_noftz_f32_slowpath:
[----:B------:R-:W-:Y:S01]  /*13d0*/  SHF.R.U32.HI R5, RZ, 0x17, R0 ;  /* 0x00000017ff057819 */ /* 0x000fe20000011600 */
[----:B------:R-:W-:Y:S01]  /*13e0*/  BSSY.RECONVERGENT B1, `(.L_x_32) ;  /* 0x0000063000017945 */ /* 0x000fe20003800200 */
[----:B------:R-:W-:Y:S02]  /*13f0*/  SHF.R.U32.HI R3, RZ, 0x17, R28 ;  /* 0x00000017ff037819 */ /* 0x000fe4000001161c */
[----:B------:R-:W-:Y:S02]  /*1400*/  LOP3.LUT R5, R5, 0xff, RZ, 0xc0, !PT ;  /* 0x000000ff05057812 */ /* 0x000fe400078ec0ff */
[----:B------:R-:W-:Y:S02]  /*1410*/  LOP3.LUT R10, R3, 0xff, RZ, 0xc0, !PT ;  /* 0x000000ff030a7812 */ /* 0x000fe400078ec0ff */
[----:B------:R-:W-:Y:S02]  /*1420*/  IADD3 R7, PT, PT, R5, -0x1, RZ ;  /* 0xffffffff05077810 */ /* 0x000fe40007ffe0ff */
[----:B------:R-:W-:-:S02]  /*1430*/  IADD3 R8, PT, PT, R10, -0x1, RZ ;  /* 0xffffffff0a087810 */ /* 0x000fc40007ffe0ff */
[----:B------:R-:W-:Y:S02]  /*1440*/  ISETP.GT.U32.AND P0, PT, R7, 0xfd, PT ;  /* 0x000000fd0700780c */ /* 0x000fe40003f04070 */
[----:B------:R-:W-:Y:S02]  /*1450*/  MOV R3, R0 ;  /* 0x0000000000037202 */ /* 0x000fe40000000f00 */
[----:B------:R-:W-:-:S13]  /*1460*/  ISETP.GT.U32.OR P0, PT, R8, 0xfd, P0 ;  /* 0x000000fd0800780c */ /* 0x000fda0000704470 */
[----:B------:R-:W-:Y:S01]  /*1470*/  @!P0 IMAD.MOV.U32 R6, RZ, RZ, RZ ;  /* 0x000000ffff068224 */ /* 0x000fe200078e00ff */
[----:B------:R-:W-:Y:S06]  /*1480*/  @!P0 BRA `(.L_x_33) ;  /* 0x00000000005c8947 */ /* 0x000fec0003800000 */
[----:B------:R-:W-:Y:S02]  /*1490*/  FSETP.GTU.FTZ.AND P0, PT, |R28|, +INF , PT ;  /* 0x7f8000001c00780b */ /* 0x000fe40003f1c200 */
[----:B------:R-:W-:-:S04]  /*14a0*/  FSETP.GTU.FTZ.AND P1, PT, |R0|, +INF , PT ;  /* 0x7f8000000000780b */ /* 0x000fc80003f3c200 */
[----:B------:R-:W-:-:S13]  /*14b0*/  PLOP3.LUT P0, PT, P0, P1, PT, 0xf8, 0x8f ;  /* 0x00000000008f781c */ /* 0x000fda0000703f70 */
[----:B------:R-:W-:Y:S05]  /*14c0*/  @P0 BRA `(.L_x_34) ;  /* 0x00000004004c0947 */ /* 0x000fea0003800000 */
[----:B------:R-:W-:-:S13]  /*14d0*/  LOP3.LUT P0, RZ, R3, 0x7fffffff, R28, 0xc8, !PT ;  /* 0x7fffffff03ff7812 */ /* 0x000fda000780c81c */
[----:B------:R-:W-:Y:S05]  /*14e0*/  @!P0 BRA `(.L_x_35) ;  /* 0x00000004003c8947 */ /* 0x000fea0003800000 */
[----:B------:R-:W-:Y:S02]  /*14f0*/  FSETP.NEU.FTZ.AND P2, PT, |R28|, +INF , PT ;  /* 0x7f8000001c00780b */ /* 0x000fe40003f5d200 */
        /* <DEDUP_REMOVED lines=11> */
[----:B------:R-:W-:Y:S01]  /*15b0*/  @P0 MOV R6, RZ ;  /* 0x000000ff00060202 */ /* 0x000fe20000000f00 */
[----:B------:R-:W-:Y:S01]  /*15c0*/  @!P0 FFMA R28, R28, 1.84467440737095516160e+19, RZ ;  /* 0x5f8000001c1c8823 */ /* 0x000fe200000000ff */
[----:B------:R-:W-:Y:S01]  /*15d0*/  @!P0 MOV R6, 0xffffffc0 ;  /* 0xffffffc000068802 */ /* 0x000fe20000000f00 */
[----:B------:R-:W-:-:S03]  /*15e0*/  @!P1 FFMA R3, R0, 1.84467440737095516160e+19, RZ ;  /* 0x5f80000000039823 */ /* 0x000fc600000000ff */
[----:B------:R-:W-:-:S07]  /*15f0*/  @!P1 IADD3 R6, PT, PT, R6, 0x40, RZ ;  /* 0x0000004006069810 */ /* 0x000fce0007ffe0ff */
.L_x_33:
[----:B------:R-:W-:Y:S01]  /*1600*/  LEA R0, R5, 0xc0800000, 0x17 ;  /* 0xc080000005007811 */ /* 0x000fe200078eb8ff */
[----:B------:R-:W-:Y:S03]  /*1610*/  BSSY.RECONVERGENT B2, `(.L_x_38) ;  /* 0x0000036000027945 */ /* 0x000fe60003800200 */
[----:B------:R-:W-:Y:S02]  /*1620*/  IADD3 R7, PT, PT, -R0, R3, RZ ;  /* 0x0000000300077210 */ /* 0x000fe40007ffe1ff */
[----:B------:R-:W-:Y:S02]  /*1630*/  IADD3 R3, PT, PT, R10, -0x7f, RZ ;  /* 0xffffff810a037810 */ /* 0x000fe40007ffe0ff */
[----:B------:R-:W0:Y:S01]  /*1640*/  MUFU.RCP R8, R7 ;  /* 0x0000000700087308 */ /* 0x000e220000001000 */
[----:B------:R-:W-:Y:S01]  /*1650*/  FADD.FTZ R9, -R7, -RZ ;  /* 0x800000ff07097221 */ /* 0x000fe20000010100 */
[C---:B------:R-:W-:Y:S01]  /*1660*/  IADD3 R5, PT, PT, R3.reuse, 0x7f, -R5 ;  /* 0x0000007f03057810 */ /* 0x040fe20007ffe805 */
[----:B------:R-:W-:-:S03]  /*1670*/  IMAD R0, R3, -0x800000, R28 ;  /* 0xff80000003007824 */ /* 0x000fc600078e021c */
        /* <DEDUP_REMOVED lines=10> */
[----:B------:R-:W-:-:S05]  /*1720*/  IMAD.IADD R7, R3, 0x1, R5 ;  /* 0x0000000103077824 */ /* 0x000fca00078e0205 */
[----:B------:R-:W-:-:S04]  /*1730*/  IADD3 R3, PT, PT, R7, -0x1, RZ ;  /* 0xffffffff07037810 */ /* 0x000fc80007ffe0ff */
        /* <DEDUP_REMOVED lines=10> */
[-CC-:B------:R-:W-:Y:S01]  /*17e0*/  FFMA.RM R6, R13, R9.reuse, R8.reuse ;  /* 0x000000090d067223 */ /* 0x180fe20000004008 */
[C---:B------:R-:W-:Y:S02]  /*17f0*/  ISETP.NE.AND P2, PT, R7.reuse, RZ, PT ;  /* 0x000000ff0700720c */ /* 0x040fe40003f45270 */
[----:B------:R-:W-:Y:S02]  /*1800*/  ISETP.NE.AND P1, PT, R7, RZ, PT ;  /* 0x000000ff0700720c */ /* 0x000fe40003f25270 */
[----:B------:R-:W-:Y:S01]  /*1810*/  LOP3.LUT R5, R3, 0x7fffff, RZ, 0xc0, !PT ;  /* 0x007fffff03057812 */ /* 0x000fe200078ec0ff */
[----:B------:R-:W-:Y:S01]  /*1820*/  FFMA.RP R3, R13, R9, R8 ;  /* 0x000000090d037223 */ /* 0x000fe20000008008 */
[----:B------:R-:W-:Y:S02]  /*1830*/  IADD3 R8, PT, PT, R7, 0x20, RZ ;  /* 0x0000002007087810 */ /* 0x000fe40007ffe0ff */
[----:B------:R-:W-:-:S02]  /*1840*/  LOP3.LUT R5, R5, 0x800000, RZ, 0xfc, !PT ;  /* 0x0080000005057812 */ /* 0x000fc400078efcff */
[----:B------:R-:W-:Y:S02]  /*1850*/  IADD3 R7, PT, PT, -R7, RZ, RZ ;  /* 0x000000ff07077210 */ /* 0x000fe40007ffe1ff */
[----:B------:R-:W-:Y:S02]  /*1860*/  SHF.L.U32 R8, R5, R8, RZ ;  /* 0x0000000805087219 */ /* 0x000fe400000006ff */
[----:B------:R-:W-:Y:S02]  /*1870*/  FSETP.NEU.FTZ.AND P0, PT, R3, R6, PT ;  /* 0x000000060300720b */ /* 0x000fe40003f1d000 */
[----:B------:R-:W-:Y:S02]  /*1880*/  SEL R6, R7, RZ, P2 ;  /* 0x000000ff07067207 */ /* 0x000fe40001000000 */
[----:B------:R-:W-:Y:S02]  /*1890*/  ISETP.NE.AND P1, PT, R8, RZ, P1 ;  /* 0x000000ff0800720c */ /* 0x000fe40000f25270 */
[----:B------:R-:W-:-:S02]  /*18a0*/  SHF.R.U32.HI R6, RZ, R6, R5 ;  /* 0x00000006ff067219 */ /* 0x000fc40000011605 */
[----:B------:R-:W-:Y:S02]  /*18b0*/  PLOP3.LUT P0, PT, P0, P1, PT, 0xf8, 0x8f ;  /* 0x00000000008f781c */ /* 0x000fe40000703f70 */
[----:B------:R-:W-:Y:S02]  /*18c0*/  SHF.R.U32.HI R8, RZ, 0x1, R6 ;  /* 0x00000001ff087819 */ /* 0x000fe40000011606 */
[----:B------:R-:W-:-:S04]  /*18d0*/  SEL R3, RZ, 0x1, !P0 ;  /* 0x00000001ff037807 */ /* 0x000fc80004000000 */
[----:B------:R-:W-:-:S04]  /*18e0*/  LOP3.LUT R3, R3, 0x1, R8, 0xf8, !PT ;  /* 0x0000000103037812 */ /* 0x000fc800078ef808 */
[----:B------:R-:W-:-:S04]  /*18f0*/  LOP3.LUT R3, R3, R6, RZ, 0xc0, !PT ;  /* 0x0000000603037212 */ /* 0x000fc800078ec0ff */
[----:B------:R-:W-:-:S04]  /*1900*/  IADD3 R3, PT, PT, R8, R3, RZ ;  /* 0x0000000308037210 */ /* 0x000fc80007ffe0ff */
[----:B------:R-:W-:Y:S01]  /*1910*/  LOP3.LUT R0, R3, R0, RZ, 0xfc, !PT ;  /* 0x0000000003007212 */ /* 0x000fe200078efcff */
[----:B------:R-:W-:Y:S06]  /*1920*/  BRA `(.L_x_41) ;  /* 0x0000000000107947 */ /* 0x000fec0003800000 */
.L_x_40:
[----:B------:R-:W-:-:S04]  /*1930*/  LOP3.LUT R0, R0, 0x80000000, RZ, 0xc0, !PT ;  /* 0x8000000000007812 */ /* 0x000fc800078ec0ff */
[----:B------:R-:W-:Y:S01]  /*1940*/  LOP3.LUT R0, R0, 0x7f800000, RZ, 0xfc, !PT ;  /* 0x7f80000000007812 */ /* 0x000fe200078efcff */
[----:B------:R-:W-:Y:S06]  /*1950*/  BRA `(.L_x_41) ;  /* 0x0000000000047947 */ /* 0x000fec0003800000 */
.L_x_39:
[----:B------:R-:W-:-:S07]  /*1960*/  LEA R0, R5, R0, 0x17 ;  /* 0x0000000005007211 */ /* 0x000fce00078eb8ff */
.L_x_41:
[----:B------:R-:W-:Y:S05]  /*1970*/  BSYNC.RECONVERGENT B2 ;  /* 0x0000000000027941 */ /* 0x000fea0003800200 */
.L_x_38:
[----:B------:R-:W-:Y:S05]  /*1980*/  BRA `(.L_x_42) ;  /* 0x0000000000207947 */ /* 0x000fea0003800000 */
.L_x_37:
[----:B------:R-:W-:-:S04]  /*1990*/  LOP3.LUT R0, R3, 0x80000000, R28, 0x48, !PT ;  /* 0x8000000003007812 */ /* 0x000fc800078e481c */
[----:B------:R-:W-:Y:S01]  /*19a0*/  LOP3.LUT R0, R0, 0x7f800000, RZ, 0xfc, !PT ;  /* 0x7f80000000007812 */ /* 0x000fe200078efcff */
[----:B------:R-:W-:Y:S06]  /*19b0*/  BRA `(.L_x_42) ;  /* 0x0000000000147947 */ /* 0x000fec0003800000 */
.L_x_36:
[----:B------:R-:W-:Y:S01]  /*19c0*/  LOP3.LUT R0, R3, 0x80000000, R28, 0x48, !PT ;  /* 0x8000000003007812 */ /* 0x000fe200078e481c */
[----:B------:R-:W-:Y:S06]  /*19d0*/  BRA `(.L_x_42) ;  /* 0x00000000000c7947 */ /* 0x000fec0003800000 */
.L_x_35:
[----:B------:R-:W0:Y:S01]  /*19e0*/  MUFU.RSQ R0, -QNAN ;  /* 0xffc0000000007908 */ /* 0x000e220000001400 */
[----:B------:R-:W-:Y:S05]  /*19f0*/  BRA `(.L_x_42) ;  /* 0x0000000000047947 */ /* 0x000fea0003800000 */
.L_x_34:
[----:B------:R-:W-:-:S07]  /*1a00*/  FADD.FTZ R0, R28, R0 ;  /* 0x000000001c007221 */ /* 0x000fce0000010000 */
.L_x_42:
[----:B------:R-:W-:Y:S05]  /*1a10*/  BSYNC.RECONVERGENT B1 ;  /* 0x0000000000017941 */ /* 0x000fea0003800200 */
.L_x_32:
[----:B------:R-:W-:-:S04]  /*1a20*/  HFMA2 R5, -RZ, RZ, 0, 0 ;  /* 0x00000000ff057431 */ /* 0x000fc800000001ff */
[----:B0-----:R-:W-:Y:S05]  /*1a30*/  RET.REL.NODEC R4 `(_Z11sliding_gpuPKfPfjiif) ;  /* 0xffffffe404707950 */ /* 0x001fea0003c3ffff */
.L_x_43:
        /* <DEDUP_REMOVED lines=12> */
.L_x_45:


//--------------------- .nv.shared._Z18sliding_gpu_sharedPKfPfjiif --------------------------
	.section	.nv.shared._Z18sliding_gpu_sharedPKfPfjiif,"aw",@nobits
	.sectionflags	@""
	.align	16
	.zero		1024


//--------------------- .nv.shared.reserved.0     --------------------------
	.section	.nv.shared.reserved.0,"aw",@nobits
	.weak		__nv_reservedSMEM_offset_0_alias
	.size		__nv_reservedSMEM_offset_0_alias, 0, 64
	.other		__nv_reservedSMEM_offset_0_alias,@"STO_CUDA_RESERVED_SHARED STV_DEFAULT"
__nv_reservedSMEM_offset_0_alias:
	.zero		0
	.zero		64


//--------------------- .nv.shared._Z11sliding_gpuPKfPfjiif --------------------------
	.section	.nv.shared._Z11sliding_gpuPKfPfjiif,"aw",@nobits
	.sectionflags	@""
	.align	16
	.zero		1024


//--------------------- .nv.constant0._Z18sliding_gpu_sharedPKfPfjiif --------------------------
	.section	.nv.constant0._Z18sliding_gpu_sharedPKfPfjiif,"a",@progbits
	.sectionflags	@""
	.align	4
.nv.constant0._Z18sliding_gpu_sharedPKfPfjiif:
	.zero		928


//--------------------- .nv.constant0._Z11sliding_gpuPKfPfjiif --------------------------
	.section	.nv.constant0._Z11sliding_gpuPKfPfjiif,"a",@progbits
	.sectionflags	@""
	.align	4
.nv.constant0._Z11sliding_gpuPKfPfjiif:
	.zero		928


//--------------------- SYMBOLS --------------------------

	.type		.nv.reservedSmem.offset0,@object
	.size		.nv.reservedSmem.offset0,0x4
	.type		.nv.reservedSmem.cap,@object
	.size		.nv.reservedSmem.cap,0x4
